	.target	sm_100a

	.elftype	@"ET_EXEC"


//--------------------- .note.nv.tkinfo           --------------------------
	.section	.note.nv.tkinfo,"",@"SHT_NOTE"
	.sectionflags	@"SHF_NOTE_NV_TKINFO"
	.tkinfo
        /*0018*/ 	.word	0x00000002
        /*0030*/ 	.string	""
        /*0030*/ 	.string	"ptxas"
        /*0030*/ 	.string	"Cuda compilation tools, release 13.0, V13.0.88"
        /*0030*/ 	.string	"Build cuda_13.0.r13.0/compiler.36424714_0"
        /*0030*/ 	.string	"-arch sm_100a -m 64 "



//--------------------- .note.nv.cuinfo           --------------------------
	.section	.note.nv.cuinfo,"",@"SHT_NOTE"
	.sectionflags	@"SHF_NOTE_NV_CUINFO"
        /*0018*/ 	.short	0x0002
        /*001a*/ 	.short	0x0064
        /*001c*/ 	.short	0x0082
	.zero		2


//--------------------- .nv.info                  --------------------------
	.section	.nv.info,"",@"SHT_CUDA_INFO"
	.align	4


	//----- nvinfo : EIATTR_REGCOUNT
	.align		4
        /*0000*/ 	.byte	0x04, 0x2f
        /*0002*/ 	.short	(.L_19 - .L_18)
	.align		4
.L_18:
        /*0004*/ 	.word	index@(_ZN7cutlass13device_kernelINS_4gemm6kernel13GemmUniversalIN4cute5tupleIJiiiiEEENS1_10collective13CollectiveMmaINS1_35MainloopSm100TmaUmmaWarpSpecializedILi3ELi2ELi4ENS5_IJNS4_1CILi2EEENSA_ILi1EEESC_EEEEENS5_IJNSA_ILi128EEESF_SF_EEENS_6half_tENS5_IJlSC_lEEESH_SI_NS4_8TiledMMAINS4_8MMA_AtomIJNS4_26SM100_MMA_F16BF16_2x1SM_SSISH_SH_fLi128ELi128ELNS4_4UMMA5MajorE0ELSN_0ELNSM_7ScaleInE0ELSO_0EEEEEENS4_6LayoutINS5_IJSC_SC_SC_EEENS5_IJNSA_ILi0EEEST_ST_EEEEENS5_IJNS4_10UnderscoreESW_SW_EEEEENS4_18SM100_TMA_2SM_LOADENS4_14ComposedLayoutINS4_7SwizzleILi3ELi4ELi3EEENS4_18smem_ptr_flag_bitsILi16EEENSR_INS5_IJNSA_ILi8EEENSA_ILi64EEEEEENS5_IJS16_SC_EEEEEEEvNS4_8identityESZ_S1A_vS1B_EENS_8epilogue10collective18CollectiveEpilogueINS1D_23Sm100TmaWarpSpecializedILi4ELi2ELi16ELb1ELb0EEEJNS5_IJS16_SF_SF_EEENS5_IJNSR_IS16_SC_EENSR_INS5_IJNSA_ILi16EEESB_EEENS5_IJSC_S16_EEEEEEEESH_SI_SH_SI_NS1D_6fusion15FusionCallbacksIS1H_NS1P_17LinearCombinationISH_fSH_fLNS_15FloatRoundStyleE2EEES1I_S1O_JEEENS4_5SM1004TMEM4LOAD26SM100_TMEM_LOAD_32dp32b16xENS4_13SM90_TMA_LOADENS10_INS11_ILi1ELi4ELi3EEES14_NSR_INS5_IJS15_S1K_EEENS5_IJS1K_SC_EEEEEEENS4_39AutoVectorizingCopyWithAssumedAlignmentILi128EEENS4_14SM90_TMA_STOREES24_S26_S26_EEEvvEEEEvNT_6ParamsE)
        /*0008*/ 	.word	0x0000005b


	//----- nvinfo : EIATTR_FRAME_SIZE
	.align		4
.L_19:
        /*000c*/ 	.byte	0x04, 0x11
        /*000e*/ 	.short	(.L_21 - .L_20)
	.align		4
.L_20:
        /*0010*/ 	.word	index@($__internal_2_$__cuda_sm10x_tcgen05_guardrail_trap_unallocated_columns_being_dealloced)
        /*0014*/ 	.word	0x00000000


	//----- nvinfo : EIATTR_FRAME_SIZE
	.align		4
.L_21:
        /*0018*/ 	.byte	0x04, 0x11
        /*001a*/ 	.short	(.L_23 - .L_22)
	.align		4
.L_22:
        /*001c*/ 	.word	index@($__internal_1_$__cuda_sm10x_tcgen05_guardrail_trap_phase_invalid_during_alloc)
        /*0020*/ 	.word	0x00000000


	//----- nvinfo : EIATTR_FRAME_SIZE
	.align		4
.L_23:
        /*0024*/ 	.byte	0x04, 0x11
        /*0026*/ 	.short	(.L_25 - .L_24)
	.align		4
.L_24:
        /*0028*/ 	.word	index@($__internal_0_$__cuda_sm10x_tcgen05_guardrail_trap_col_being_dealloced_not_returned_by_alloc)
        /*002c*/ 	.word	0x00000000


	//----- nvinfo : EIATTR_FRAME_SIZE
	.align		4
.L_25:
        /*0030*/ 	.byte	0x04, 0x11
        /*0032*/ 	.short	(.L_27 - .L_26)
	.align		4
.L_26:
        /*0034*/ 	.word	index@(_ZN7cutlass13device_kernelINS_4gemm6kernel13GemmUniversalIN4cute5tupleIJiiiiEEENS1_10collective13CollectiveMmaINS1_35MainloopSm100TmaUmmaWarpSpecializedILi3ELi2ELi4ENS5_IJNS4_1CILi2EEENSA_ILi1EEESC_EEEEENS5_IJNSA_ILi128EEESF_SF_EEENS_6half_tENS5_IJlSC_lEEESH_SI_NS4_8TiledMMAINS4_8MMA_AtomIJNS4_26SM100_MMA_F16BF16_2x1SM_SSISH_SH_fLi128ELi128ELNS4_4UMMA5MajorE0ELSN_0ELNSM_7ScaleInE0ELSO_0EEEEEENS4_6LayoutINS5_IJSC_SC_SC_EEENS5_IJNSA_ILi0EEEST_ST_EEEEENS5_IJNS4_10UnderscoreESW_SW_EEEEENS4_18SM100_TMA_2SM_LOADENS4_14ComposedLayoutINS4_7SwizzleILi3ELi4ELi3EEENS4_18smem_ptr_flag_bitsILi16EEENSR_INS5_IJNSA_ILi8EEENSA_ILi64EEEEEENS5_IJS16_SC_EEEEEEEvNS4_8identityESZ_S1A_vS1B_EENS_8epilogue10collective18CollectiveEpilogueINS1D_23Sm100TmaWarpSpecializedILi4ELi2ELi16ELb1ELb0EEEJNS5_IJS16_SF_SF_EEENS5_IJNSR_IS16_SC_EENSR_INS5_IJNSA_ILi16EEESB_EEENS5_IJSC_S16_EEEEEEEESH_SI_SH_SI_NS1D_6fusion15FusionCallbacksIS1H_NS1P_17LinearCombinationISH_fSH_fLNS_15FloatRoundStyleE2EEES1I_S1O_JEEENS4_5SM1004TMEM4LOAD26SM100_TMEM_LOAD_32dp32b16xENS4_13SM90_TMA_LOADENS10_INS11_ILi1ELi4ELi3EEES14_NSR_INS5_IJS15_S1K_EEENS5_IJS1K_SC_EEEEEEENS4_39AutoVectorizingCopyWithAssumedAlignmentILi128EEENS4_14SM90_TMA_STOREES24_S26_S26_EEEvvEEEEvNT_6ParamsE)
        /*0038*/ 	.word	0x00000000


	//----- nvinfo : EIATTR_MIN_STACK_SIZE
	.align		4
.L_27:
        /*003c*/ 	.byte	0x04, 0x12
        /*003e*/ 	.short	(.L_29 - .L_28)
	.align		4
.L_28:
        /*0040*/ 	.word	index@(_ZN7cutlass13device_kernelINS_4gemm6kernel13GemmUniversalIN4cute5tupleIJiiiiEEENS1_10collective13CollectiveMmaINS1_35MainloopSm100TmaUmmaWarpSpecializedILi3ELi2ELi4ENS5_IJNS4_1CILi2EEENSA_ILi1EEESC_EEEEENS5_IJNSA_ILi128EEESF_SF_EEENS_6half_tENS5_IJlSC_lEEESH_SI_NS4_8TiledMMAINS4_8MMA_AtomIJNS4_26SM100_MMA_F16BF16_2x1SM_SSISH_SH_fLi128ELi128ELNS4_4UMMA5MajorE0ELSN_0ELNSM_7ScaleInE0ELSO_0EEEEEENS4_6LayoutINS5_IJSC_SC_SC_EEENS5_IJNSA_ILi0EEEST_ST_EEEEENS5_IJNS4_10UnderscoreESW_SW_EEEEENS4_18SM100_TMA_2SM_LOADENS4_14ComposedLayoutINS4_7SwizzleILi3ELi4ELi3EEENS4_18smem_ptr_flag_bitsILi16EEENSR_INS5_IJNSA_ILi8EEENSA_ILi64EEEEEENS5_IJS16_SC_EEEEEEEvNS4_8identityESZ_S1A_vS1B_EENS_8epilogue10collective18CollectiveEpilogueINS1D_23Sm100TmaWarpSpecializedILi4ELi2ELi16ELb1ELb0EEEJNS5_IJS16_SF_SF_EEENS5_IJNSR_IS16_SC_EENSR_INS5_IJNSA_ILi16EEESB_EEENS5_IJSC_S16_EEEEEEEESH_SI_SH_SI_NS1D_6fusion15FusionCallbacksIS1H_NS1P_17LinearCombinationISH_fSH_fLNS_15FloatRoundStyleE2EEES1I_S1O_JEEENS4_5SM1004TMEM4LOAD26SM100_TMEM_LOAD_32dp32b16xENS4_13SM90_TMA_LOADENS10_INS11_ILi1ELi4ELi3EEES14_NSR_INS5_IJS15_S1K_EEENS5_IJS1K_SC_EEEEEEENS4_39AutoVectorizingCopyWithAssumedAlignmentILi128EEENS4_14SM90_TMA_STOREES24_S26_S26_EEEvvEEEEvNT_6ParamsE)
        /*0044*/ 	.word	0x00000000
.L_29:


//--------------------- .nv.compat                --------------------------
	.section	.nv.compat,"",@"SHT_CUDA_COMPAT_INFO"
	.align	4
        /*0000*/ 	.byte	0x02, 0x09, 0x01, 0x00, 0x02, 0x02, 0x02, 0x00, 0x02, 0x05, 0x05, 0x00, 0x03, 0x07, 0x01, 0x01
        /*0010*/ 	.byte	0x02, 0x03, 0x01, 0x00, 0x02, 0x06, 0x01, 0x00, 0x04, 0x0b, 0x08, 0x00, 0x09, 0x00, 0x00, 0x00
        /*0020*/ 	.byte	0x00, 0x00, 0x00, 0x00


//--------------------- .nv.info._ZN7cutlass13device_kernelINS_4gemm6kernel13GemmUniversalIN4cute5tupleIJiiiiEEENS1_10collective13CollectiveMmaINS1_35MainloopSm100TmaUmmaWarpSpecializedILi3ELi2ELi4ENS5_IJNS4_1CILi2EEENSA_ILi1EEESC_EEEEENS5_IJNSA_ILi128EEESF_SF_EEENS_6half_tENS5_IJlSC_lEEESH_SI_NS4_8TiledMMAINS4_8MMA_AtomIJNS4_26SM100_MMA_F16BF16_2x1SM_SSISH_SH_fLi128ELi128ELNS4_4UMMA5MajorE0ELSN_0ELNSM_7ScaleInE0ELSO_0EEEEEENS4_6LayoutINS5_IJSC_SC_SC_EEENS5_IJNSA_ILi0EEEST_ST_EEEEENS5_IJNS4_10UnderscoreESW_SW_EEEEENS4_18SM100_TMA_2SM_LOADENS4_14ComposedLayoutINS4_7SwizzleILi3ELi4ELi3EEENS4_18smem_ptr_flag_bitsILi16EEENSR_INS5_IJNSA_ILi8EEENSA_ILi64EEEEEENS5_IJS16_SC_EEEEEEEvNS4_8identityESZ_S1A_vS1B_EENS_8epilogue10collective18CollectiveEpilogueINS1D_23Sm100TmaWarpSpecializedILi4ELi2ELi16ELb1ELb0EEEJNS5_IJS16_SF_SF_EEENS5_IJNSR_IS16_SC_EENSR_INS5_IJNSA_ILi16EEESB_EEENS5_IJSC_S16_EEEEEEEESH_SI_SH_SI_NS1D_6fusion15FusionCallbacksIS1H_NS1P_17LinearCombinationISH_fSH_fLNS_15FloatRoundStyleE2EEES1I_S1O_JEEENS4_5SM1004TMEM4LOAD26SM100_TMEM_LOAD_32dp32b16xENS4_13SM90_TMA_LOADENS10_INS11_ILi1ELi4ELi3EEES14_NSR_INS5_IJS15_S1K_EEENS5_IJS1K_SC_EEEEEEENS4_39AutoVectorizingCopyWithAssumedAlignmentILi128EEENS4_14SM90_TMA_STOREES24_S26_S26_EEEvvEEEEvNT_6ParamsE --------------------------
	.section	.nv.info._ZN7cutlass13device_kernelINS_4gemm6kernel13GemmUniversalIN4cute5tupleIJiiiiEEENS1_10collective13CollectiveMmaINS1_35MainloopSm100TmaUmmaWarpSpecializedILi3ELi2ELi4ENS5_IJNS4_1CILi2EEENSA_ILi1EEESC_EEEEENS5_IJNSA_ILi128EEESF_SF_EEENS_6half_tENS5_IJlSC_lEEESH_SI_NS4_8TiledMMAINS4_8MMA_AtomIJNS4_26SM100_MMA_F16BF16_2x1SM_SSISH_SH_fLi128ELi128ELNS4_4UMMA5MajorE0ELSN_0ELNSM_7ScaleInE0ELSO_0EEEEEENS4_6LayoutINS5_IJSC_SC_SC_EEENS5_IJNSA_ILi0EEEST_ST_EEEEENS5_IJNS4_10UnderscoreESW_SW_EEEEENS4_18SM100_TMA_2SM_LOADENS4_14ComposedLayoutINS4_7SwizzleILi3ELi4ELi3EEENS4_18smem_ptr_flag_bitsILi16EEENSR_INS5_IJNSA_ILi8EEENSA_ILi64EEEEEENS5_IJS16_SC_EEEEEEEvNS4_8identityESZ_S1A_vS1B_EENS_8epilogue10collective18CollectiveEpilogueINS1D_23Sm100TmaWarpSpecializedILi4ELi2ELi16ELb1ELb0EEEJNS5_IJS16_SF_SF_EEENS5_IJNSR_IS16_SC_EENSR_INS5_IJNSA_ILi16EEESB_EEENS5_IJSC_S16_EEEEEEEESH_SI_SH_SI_NS1D_6fusion15FusionCallbacksIS1H_NS1P_17LinearCombinationISH_fSH_fLNS_15FloatRoundStyleE2EEES1I_S1O_JEEENS4_5SM1004TMEM4LOAD26SM100_TMEM_LOAD_32dp32b16xENS4_13SM90_TMA_LOADENS10_INS11_ILi1ELi4ELi3EEES14_NSR_INS5_IJS15_S1K_EEENS5_IJS1K_SC_EEEEEEENS4_39AutoVectorizingCopyWithAssumedAlignmentILi128EEENS4_14SM90_TMA_STOREES24_S26_S26_EEEvvEEEEvNT_6ParamsE,"",@"SHT_CUDA_INFO"
	.sectionflags	@""
	.align	4


	//----- nvinfo : EIATTR_CUDA_API_VERSION
	.align		4
        /*0000*/ 	.byte	0x04, 0x37
        /*0002*/ 	.short	(.L_31 - .L_30)
.L_30:
        /*0004*/ 	.word	0x00000082


	//----- nvinfo : EIATTR_KPARAM_INFO
	.align		4
.L_31:
        /*0008*/ 	.byte	0x04, 0x17
        /*000a*/ 	.short	(.L_33 - .L_32)
.L_32:
        /*000c*/ 	.word	0x00000000
        /*0010*/ 	.short	0x0000
        /*0012*/ 	.short	0x0000
        /*0014*/ 	.byte	0x00, 0xf0, 0x01, 0x20


	//----- nvinfo : EIATTR_AT_ENTRY_FRAGMENTS
	.align		4
.L_33:
        /*0018*/ 	.byte	0x04, 0x4f
        /*001a*/ 	.short	(.L_35 - .L_34)


	//   ....[0]....
.L_34:
        /*001c*/ 	.word	0x00000007


	//----- nvinfo : EIATTR_RESERVED_SMEM_USED
	.align		4
.L_35:
        /*0020*/ 	.byte	0x01, 0x41
	.zero		2


	//----- nvinfo : EIATTR_SPARSE_MMA_MASK
	.align		4
        /*0024*/ 	.byte	0x03, 0x50
        /*0026*/ 	.short	0x0000


	//----- nvinfo : EIATTR_TCGEN05_2CTA_USED
	.align		4
        /*0028*/ 	.byte	0x01, 0x52
	.zero		2


	//----- nvinfo : EIATTR_MAXREG_COUNT
	.align		4
        /*002c*/ 	.byte	0x03, 0x1b
        /*002e*/ 	.short	0x00ff


	//----- nvinfo : EIATTR_NUM_BARRIERS
	.align		4
        /*0030*/ 	.byte	0x02, 0x4c
        /*0032*/ 	.byte	0x07
	.zero		1


	//----- nvinfo : EIATTR_EXTERNS
	.align		4
        /*0034*/ 	.byte	0x04, 0x0f
        /*0036*/ 	.short	(.L_37 - .L_36)


	//   ....[0]....
	.align		4
.L_36:
        /*0038*/ 	.word	index@(__assertfail)


	//----- nvinfo : EIATTR_MERCURY_ISA_VERSION
	.align		4
.L_37:
        /*003c*/ 	.byte	0x03, 0x5f
        /*003e*/ 	.short	0x0101


	//----- nvinfo : EIATTR_INT_WARP_WIDE_INSTR_OFFSETS
	.align		4
        /*0040*/ 	.byte	0x04, 0x31
        /*0042*/ 	.short	(.L_39 - .L_38)


	//   ....[0]....
.L_38:
        /*0044*/ 	.word	0x00000cf0


	//   ....[1]....
        /*0048*/ 	.word	0x00000d90


	//   ....[2]....
        /*004c*/ 	.word	0x00002220


	//   ....[3]....
        /*0050*/ 	.word	0x00004230


	//   ....[4]....
        /*0054*/ 	.word	0x00004250


	//   ....[5]....
        /*0058*/ 	.word	0x00004280


	//   ....[6]....
        /*005c*/ 	.word	0x00004bc0


	//   ....[7]....
        /*0060*/ 	.word	0x00004be0


	//   ....[8]....
        /*0064*/ 	.word	0x00004cd0


	//   ....[9]....
        /*0068*/ 	.word	0x00004d90


	//   ....[10]....
        /*006c*/ 	.word	0x00004db0


	//   ....[11]....
        /*0070*/ 	.word	0x00004ea0


	//   ....[12]....
        /*0074*/ 	.word	0x00004f70


	//   ....[13]....
        /*0078*/ 	.word	0x00004f90


	//   ....[14]....
        /*007c*/ 	.word	0x000050c0


	//   ....[15]....
        /*0080*/ 	.word	0x00005240


	//   ....[16]....
        /*0084*/ 	.word	0x00005250


	//   ....[17]....
        /*0088*/ 	.word	0x000053e0


	//----- nvinfo : EIATTR_COOP_GROUP_MASK_REGIDS
	.align		4
.L_39:
        /*008c*/ 	.byte	0x04, 0x29
        /*008e*/ 	.short	(.L_41 - .L_40)


	//   ....[0]....
.L_40:
        /*0090*/ 	.word	0xffffffff


	//   ....[1]....
        /*0094*/ 	.word	0xffffffff


	//   ....[2]....
        /*0098*/ 	.word	0xffffffff


	//   ....[3]....
        /*009c*/ 	.word	0xffffffff


	//   ....[4]....
        /*00a0*/ 	.word	0xffffffff


	//   ....[5]....
        /*00a4*/ 	.word	0xffffffff


	//   ....[6]....
        /*00a8*/ 	.word	0xffffffff


	//   ....[7]....
        /*00ac*/ 	.word	0xffffffff


	//   ....[8]....
        /*00b0*/ 	.word	0xffffffff


	//   ....[9]....
        /*00b4*/ 	.word	0xffffffff


	//   ....[10]....
        /*00b8*/ 	.word	0xffffffff


	//   ....[11]....
        /*00bc*/ 	.word	0xffffffff


	//   ....[12]....
        /*00c0*/ 	.word	0xffffffff


	//   ....[13]....
        /*00c4*/ 	.word	0xffffffff


	//----- nvinfo : EIATTR_COOP_GROUP_INSTR_OFFSETS
	.align		4
.L_41:
        /*00c8*/ 	.byte	0x04, 0x28
        /*00ca*/ 	.short	(.L_43 - .L_42)


	//   ....[0]....
.L_42:
        /*00cc*/ 	.word	0x000000c0


	//   ....[1]....
        /*00d0*/ 	.word	0x00000500


	//   ....[2]....
        /*00d4*/ 	.word	0x00000660


	//   ....[3]....
        /*00d8*/ 	.word	0x000007f0


	//   ....[4]....
        /*00dc*/ 	.word	0x000008e0


	//   ....[5]....
        /*00e0*/ 	.word	0x00000a40


	//   ....[6]....
        /*00e4*/ 	.word	0x00000bd0


	//   ....[7]....
        /*00e8*/ 	.word	0x00000e10


	//   ....[8]....
        /*00ec*/ 	.word	0x00002100


	//   ....[9]....
        /*00f0*/ 	.word	0x00002e50


	//   ....[10]....
        /*00f4*/ 	.word	0x00003320


	//   ....[11]....
        /*00f8*/ 	.word	0x00003350


	//   ....[12]....
        /*00fc*/ 	.word	0x00004130


	//   ....[13]....
        /*0100*/ 	.word	0x00004340


	//----- nvinfo : EIATTR_VRC_CTA_INIT_COUNT
	.align		4
.L_43:
        /*0104*/ 	.byte	0x02, 0x4a
        /*0106*/ 	.byte	0x80
	.zero		1


	//----- nvinfo : EIATTR_SYSCALL_OFFSETS
	.align		4
        /*0108*/ 	.byte	0x04, 0x46
        /*010a*/ 	.short	(.L_45 - .L_44)


	//   ....[0]....
.L_44:
        /*010c*/ 	.word	0x00005ea0


	//   ....[1]....
        /*0110*/ 	.word	0x00005f90


	//   ....[2]....
        /*0114*/ 	.word	0x000066d0


	//   ....[3]....
        /*0118*/ 	.word	0x00006ff0


	//   ....[4]....
        /*011c*/ 	.word	0x000078b0


	//   ....[5]....
        /*0120*/ 	.word	0x00008170


	//----- nvinfo : EIATTR_MBARRIER_INSTR_OFFSETS
	.align		4
.L_45:
        /*0124*/ 	.byte	0x04, 0x39
        /*0126*/ 	.short	(.L_47 - .L_46)


	//   ....[0]....
.L_46:
        /*0128*/ 	.word	0x000005f0
        /*012c*/ 	.word	0x000000ff
        /*0130*/ 	.word	0x00000000
        /*0134*/ 	.short	0x0100
        /*0136*/ 	.byte	0x08
	.zero		1


	//   ....[1]....
        /*0138*/ 	.word	0x00000600
        /*013c*/ 	.word	0x000000ff
        /*0140*/ 	.word	0x00000018
        /*0144*/ 	.short	0x0100
        /*0146*/ 	.byte	0x08
	.zero		1


	//   ....[2]....
        /*0148*/ 	.word	0x00000610
        /*014c*/ 	.word	0x000000ff
        /*0150*/ 	.word	0x00000008
        /*0154*/ 	.short	0x0100
        /*0156*/ 	.byte	0x08
	.zero		1


	//   ....[3]....
        /*0158*/ 	.word	0x00000620
        /*015c*/ 	.word	0x000000ff
        /*0160*/ 	.word	0x00000020
        /*0164*/ 	.short	0x0100
        /*0166*/ 	.byte	0x08
	.zero		1


	//   ....[4]....
        /*0168*/ 	.word	0x00000630
        /*016c*/ 	.word	0x000000ff
        /*0170*/ 	.word	0x00000010
        /*0174*/ 	.short	0x0100
        /*0176*/ 	.byte	0x08
	.zero		1


	//   ....[5]....
        /*0178*/ 	.word	0x00000640
        /*017c*/ 	.word	0x000000ff
        /*0180*/ 	.word	0x00000028
        /*0184*/ 	.short	0x0100
        /*0186*/ 	.byte	0x08
	.zero		1


	//   ....[6]....
        /*0188*/ 	.word	0x00000760
        /*018c*/ 	.word	0x000000ff
        /*0190*/ 	.word	0x00000030
        /*0194*/ 	.short	0x0100
        /*0196*/ 	.byte	0x09
	.zero		1


	//   ....[7]....
        /*0198*/ 	.word	0x00000770
        /*019c*/ 	.word	0x000000ff
        /*01a0*/ 	.word	0x00000050
        /*01a4*/ 	.short	0x0100
        /*01a6*/ 	.byte	0x09
	.zero		1


	//   ....[8]....
        /*01a8*/ 	.word	0x00000780
        /*01ac*/ 	.word	0x000000ff
        /*01b0*/ 	.word	0x00000038
        /*01b4*/ 	.short	0x0100
        /*01b6*/ 	.byte	0x09
	.zero		1


	//   ....[9]....
        /*01b8*/ 	.word	0x00000790
        /*01bc*/ 	.word	0x000000ff
        /*01c0*/ 	.word	0x00000058
        /*01c4*/ 	.short	0x0100
        /*01c6*/ 	.byte	0x09
	.zero		1


	//   ....[10]....
        /*01c8*/ 	.word	0x000007a0
        /*01cc*/ 	.word	0x000000ff
        /*01d0*/ 	.word	0x00000040
        /*01d4*/ 	.short	0x0100
        /*01d6*/ 	.byte	0x09
	.zero		1


	//   ....[11]....
        /*01d8*/ 	.word	0x000007b0
        /*01dc*/ 	.word	0x000000ff
        /*01e0*/ 	.word	0x00000060
        /*01e4*/ 	.short	0x0100
        /*01e6*/ 	.byte	0x09
	.zero		1


	//   ....[12]....
        /*01e8*/ 	.word	0x000007c0
        /*01ec*/ 	.word	0x000000ff
        /*01f0*/ 	.word	0x00000048
        /*01f4*/ 	.short	0x0100
        /*01f6*/ 	.byte	0x09
	.zero		1


	//   ....[13]....
        /*01f8*/ 	.word	0x000007d0
        /*01fc*/ 	.word	0x000000ff
        /*0200*/ 	.word	0x00000068
        /*0204*/ 	.short	0x0100
        /*0206*/ 	.byte	0x09
	.zero		1


	//   ....[14]....
        /*0208*/ 	.word	0x000008b0
        /*020c*/ 	.word	0x000000ff
        /*0210*/ 	.word	0x00000070
        /*0214*/ 	.short	0x0100
        /*0216*/ 	.byte	0x08
	.zero		1


	//   ....[15]....
        /*0218*/ 	.word	0x000008c0
        /*021c*/ 	.word	0x000000ff
        /*0220*/ 	.word	0x00000078
        /*0224*/ 	.short	0x0100
        /*0226*/ 	.byte	0x08
	.zero		1


	//   ....[16]....
        /*0228*/ 	.word	0x000009f0
        /*022c*/ 	.word	0x000000ff
        /*0230*/ 	.word	0x00000080
        /*0234*/ 	.short	0x0100
        /*0236*/ 	.byte	0x08
	.zero		1


	//   ....[17]....
        /*0238*/ 	.word	0x00000a00
        /*023c*/ 	.word	0x000000ff
        /*0240*/ 	.word	0x00000090
        /*0244*/ 	.short	0x0100
        /*0246*/ 	.byte	0x08
	.zero		1


	//   ....[18]....
        /*0248*/ 	.word	0x00000a10
        /*024c*/ 	.word	0x000000ff
        /*0250*/ 	.word	0x00000088
        /*0254*/ 	.short	0x0100
        /*0256*/ 	.byte	0x08
	.zero		1


	//   ....[19]....
        /*0258*/ 	.word	0x00000a20
        /*025c*/ 	.word	0x000000ff
        /*0260*/ 	.word	0x00000098
        /*0264*/ 	.short	0x0100
        /*0266*/ 	.byte	0x08
	.zero		1


	//   ....[20]....
        /*0268*/ 	.word	0x00000b40
        /*026c*/ 	.word	0x000000ff
        /*0270*/ 	.word	0x000000a0
        /*0274*/ 	.short	0x0100
        /*0276*/ 	.byte	0x09
	.zero		1


	//   ....[21]....
        /*0278*/ 	.word	0x00000b50
        /*027c*/ 	.word	0x000000ff
        /*0280*/ 	.word	0x000000c0
        /*0284*/ 	.short	0x0100
        /*0286*/ 	.byte	0x09
	.zero		1


	//   ....[22]....
        /*0288*/ 	.word	0x00000b60
        /*028c*/ 	.word	0x000000ff
        /*0290*/ 	.word	0x000000a8
        /*0294*/ 	.short	0x0100
        /*0296*/ 	.byte	0x09
	.zero		1


	//   ....[23]....
        /*0298*/ 	.word	0x00000b70
        /*029c*/ 	.word	0x000000ff
        /*02a0*/ 	.word	0x000000c8
        /*02a4*/ 	.short	0x0100
        /*02a6*/ 	.byte	0x09
	.zero		1


	//   ....[24]....
        /*02a8*/ 	.word	0x00000b80
        /*02ac*/ 	.word	0x000000ff
        /*02b0*/ 	.word	0x000000b0
        /*02b4*/ 	.short	0x0100
        /*02b6*/ 	.byte	0x09
	.zero		1


	//   ....[25]....
        /*02b8*/ 	.word	0x00000b90
        /*02bc*/ 	.word	0x000000ff
        /*02c0*/ 	.word	0x000000d0
        /*02c4*/ 	.short	0x0100
        /*02c6*/ 	.byte	0x09
	.zero		1


	//   ....[26]....
        /*02c8*/ 	.word	0x00000ba0
        /*02cc*/ 	.word	0x000000ff
        /*02d0*/ 	.word	0x000000b8
        /*02d4*/ 	.short	0x0100
        /*02d6*/ 	.byte	0x09
	.zero		1


	//   ....[27]....
        /*02d8*/ 	.word	0x00000bb0
        /*02dc*/ 	.word	0x000000ff
        /*02e0*/ 	.word	0x000000d8
        /*02e4*/ 	.short	0x0100
        /*02e6*/ 	.byte	0x09
	.zero		1


	//   ....[28]....
        /*02e8*/ 	.word	0x00000ca0
        /*02ec*/ 	.word	0x000000ff
        /*02f0*/ 	.word	0x000000e0
        /*02f4*/ 	.short	0x0100
        /*02f6*/ 	.byte	0x08
	.zero		1


	//   ....[29]....
        /*02f8*/ 	.word	0x00000cb0
        /*02fc*/ 	.word	0x000000ff
        /*0300*/ 	.word	0x000000f0
        /*0304*/ 	.short	0x0100
        /*0306*/ 	.byte	0x08
	.zero		1


	//   ....[30]....
        /*0308*/ 	.word	0x00000cc0
        /*030c*/ 	.word	0x000000ff
        /*0310*/ 	.word	0x000000e8
        /*0314*/ 	.short	0x0100
        /*0316*/ 	.byte	0x08
	.zero		1


	//   ....[31]....
        /*0318*/ 	.word	0x00000cd0
        /*031c*/ 	.word	0x000000ff
        /*0320*/ 	.word	0x000000f8
        /*0324*/ 	.short	0x0100
        /*0326*/ 	.byte	0x08
	.zero		1


	//   ....[32]....
        /*0328*/ 	.word	0x00000dc0
        /*032c*/ 	.word	0x000000ff
        /*0330*/ 	.word	0x00000100
        /*0334*/ 	.short	0x0100
        /*0336*/ 	.byte	0x07
	.zero		1


	//   ....[33]....
        /*0338*/ 	.word	0x000017d0
        /*033c*/ 	.word	0x00000003
        /*0340*/ 	.word	0x000000f0
        /*0344*/ 	.short	0x010a
        /*0346*/ 	.byte	0xff
	.zero		1


	//   ....[34]....
        /*0348*/ 	.word	0x00001800
        /*034c*/ 	.word	0x00000003
        /*0350*/ 	.word	0x000000e0
        /*0354*/ 	.short	0x0101
        /*0356*/ 	.byte	0xff
	.zero		1


	//   ....[35]....
        /*0358*/ 	.word	0x00001900
        /*035c*/ 	.word	0x000000ff
        /*0360*/ 	.word	0x00000018
        /*0364*/ 	.short	0x010a
        /*0366*/ 	.byte	0x08
	.zero		1


	//   ....[36]....
        /*0368*/ 	.word	0x000019c0
        /*036c*/ 	.word	0x000000ff
        /*0370*/ 	.word	0x00000018
        /*0374*/ 	.short	0x010a
        /*0376*/ 	.byte	0x21
	.zero		1


	//   ....[37]....
        /*0378*/ 	.word	0x00001b70
        /*037c*/ 	.word	0x000000ff
        /*0380*/ 	.word	0x00000018
        /*0384*/ 	.short	0x010a
        /*0386*/ 	.byte	0x08
	.zero		1


	//   ....[38]....
        /*0388*/ 	.word	0x00001d20
        /*038c*/ 	.word	0x000000ff
        /*0390*/ 	.word	0x00000078
        /*0394*/ 	.short	0x0101
        /*0396*/ 	.byte	0x06
	.zero		1


	//   ....[39]....
        /*0398*/ 	.word	0x00001d40
        /*039c*/ 	.word	0x000000ff
        /*03a0*/ 	.word	0x00000018
        /*03a4*/ 	.short	0x010a
        /*03a6*/ 	.byte	0x08
	.zero		1


	//   ....[40]....
        /*03a8*/ 	.word	0x00001dc0
        /*03ac*/ 	.word	0x000000ff
        /*03b0*/ 	.word	0x00000018
        /*03b4*/ 	.short	0x010a
        /*03b6*/ 	.byte	0x21
	.zero		1


	//   ....[41]....
        /*03b8*/ 	.word	0x00001f50
        /*03bc*/ 	.word	0x000000ff
        /*03c0*/ 	.word	0x00000018
        /*03c4*/ 	.short	0x010a
        /*03c6*/ 	.byte	0x08
	.zero		1


	//   ....[42]....
        /*03c8*/ 	.word	0x00002130
        /*03cc*/ 	.word	0x00000002
        /*03d0*/ 	.word	0x00000080
        /*03d4*/ 	.short	0x010a
        /*03d6*/ 	.byte	0xff
	.zero		1


	//   ....[43]....
        /*03d8*/ 	.word	0x000021f0
        /*03dc*/ 	.word	0x00000002
        /*03e0*/ 	.word	0x00000000
        /*03e4*/ 	.short	0x0101
        /*03e6*/ 	.byte	0xff
	.zero		1


	//   ....[44]....
        /*03e8*/ 	.word	0x00002750
        /*03ec*/ 	.word	0x000000ff
        /*03f0*/ 	.word	0x00000000
        /*03f4*/ 	.short	0x010a
        /*03f6*/ 	.byte	0x04
	.zero		1


	//   ....[45]....
        /*03f8*/ 	.word	0x000027e0
        /*03fc*/ 	.word	0x000000ff
        /*0400*/ 	.word	0x00000000
        /*0404*/ 	.short	0x010a
        /*0406*/ 	.byte	0x04
	.zero		1


	//   ....[46]....
        /*0408*/ 	.word	0x00002880
        /*040c*/ 	.word	0x00000000
        /*0410*/ 	.word	0x00000000
        /*0414*/ 	.short	0x010a
        /*0416*/ 	.byte	0xff
	.zero		1


	//   ....[47]....
        /*0418*/ 	.word	0x000029b0
        /*041c*/ 	.word	0x00000000
        /*0420*/ 	.word	0x000000e0
        /*0424*/ 	.short	0x010a
        /*0426*/ 	.byte	0xff
	.zero		1


	//   ....[48]....
        /*0428*/ 	.word	0x00002a20
        /*042c*/ 	.word	0x00000004
        /*0430*/ 	.word	0x00000000
        /*0434*/ 	.short	0x0101
        /*0436*/ 	.byte	0xff
	.zero		1


	//   ....[49]....
        /*0438*/ 	.word	0x00002a40
        /*043c*/ 	.word	0x000000ff
        /*0440*/ 	.word	0x00000090
        /*0444*/ 	.short	0x010a
        /*0446*/ 	.byte	0x05
	.zero		1


	//   ....[50]....
        /*0448*/ 	.word	0x00002b60
        /*044c*/ 	.word	0x00000000
        /*0450*/ 	.word	0x00000080
        /*0454*/ 	.short	0x010a
        /*0456*/ 	.byte	0xff
	.zero		1


	//   ....[51]....
        /*0458*/ 	.word	0x00002c60
        /*045c*/ 	.word	0x00000000
        /*0460*/ 	.word	0x00000000
        /*0464*/ 	.short	0x0101
        /*0466*/ 	.byte	0xff
	.zero		1


	//   ....[52]....
        /*0468*/ 	.word	0x00002cf0
        /*046c*/ 	.word	0x000000ff
        /*0470*/ 	.word	0x00000090
        /*0474*/ 	.short	0x0106
        /*0476*/ 	.byte	0x05
	.zero		1


	//   ....[53]....
        /*0478*/ 	.word	0x00002d10
        /*047c*/ 	.word	0x000000ff
        /*0480*/ 	.word	0x00000090
        /*0484*/ 	.short	0x010a
        /*0486*/ 	.byte	0x05
	.zero		1


	//   ....[54]....
        /*0488*/ 	.word	0x00002da0
        /*048c*/ 	.word	0x000000ff
        /*0490*/ 	.word	0x00000090
        /*0494*/ 	.short	0x0106
        /*0496*/ 	.byte	0x04
	.zero		1


	//   ....[55]....
        /*0498*/ 	.word	0x00002de0
        /*049c*/ 	.word	0x00000000
        /*04a0*/ 	.word	0x00000090
        /*04a4*/ 	.short	0x010a
        /*04a6*/ 	.byte	0xff
	.zero		1


	//   ....[56]....
        /*04a8*/ 	.word	0x00003020
        /*04ac*/ 	.word	0x000000ff
        /*04b0*/ 	.word	0x00000008
        /*04b4*/ 	.short	0x010a
        /*04b6*/ 	.byte	0x06
	.zero		1


	//   ....[57]....
        /*04b8*/ 	.word	0x00003040
        /*04bc*/ 	.word	0x000000ff
        /*04c0*/ 	.word	0x00000008
        /*04c4*/ 	.short	0x010a
        /*04c6*/ 	.byte	0x06
	.zero		1


	//   ....[58]....
        /*04c8*/ 	.word	0x000031d0
        /*04cc*/ 	.word	0x000000ff
        /*04d0*/ 	.word	0x00000008
        /*04d4*/ 	.short	0x010a
        /*04d6*/ 	.byte	0x06
	.zero		1


	//   ....[59]....
        /*04d8*/ 	.word	0x000031f0
        /*04dc*/ 	.word	0x000000ff
        /*04e0*/ 	.word	0x00000008
        /*04e4*/ 	.short	0x010a
        /*04e6*/ 	.byte	0x06
	.zero		1


	//   ....[60]....
        /*04e8*/ 	.word	0x000032b0
        /*04ec*/ 	.word	0x000000ff
        /*04f0*/ 	.word	0x00000000
        /*04f4*/ 	.short	0x0101
        /*04f6*/ 	.byte	0x07
	.zero		1


	//   ....[61]....
        /*04f8*/ 	.word	0x00003670
        /*04fc*/ 	.word	0x00000000
        /*0500*/ 	.word	0x00000080
        /*0504*/ 	.short	0x010a
        /*0506*/ 	.byte	0xff
	.zero		1


	//   ....[62]....
        /*0508*/ 	.word	0x00003730
        /*050c*/ 	.word	0x00000000
        /*0510*/ 	.word	0x00000000
        /*0514*/ 	.short	0x0101
        /*0516*/ 	.byte	0xff
	.zero		1


	//   ....[63]....
        /*0518*/ 	.word	0x000037e0
        /*051c*/ 	.word	0x000000ff
        /*0520*/ 	.word	0x00000000
        /*0524*/ 	.short	0x010a
        /*0526*/ 	.byte	0x09
	.zero		1


	//   ....[64]....
        /*0528*/ 	.word	0x00003800
        /*052c*/ 	.word	0x000000ff
        /*0530*/ 	.word	0x000000c0
        /*0534*/ 	.short	0x010a
        /*0536*/ 	.byte	0x08
	.zero		1


	//   ....[65]....
        /*0538*/ 	.word	0x000038b0
        /*053c*/ 	.word	0x000000ff
        /*0540*/ 	.word	0x00000000
        /*0544*/ 	.short	0x010a
        /*0546*/ 	.byte	0x0e
	.zero		1


	//   ....[66]....
        /*0548*/ 	.word	0x000039e0
        /*054c*/ 	.word	0x000000ff
        /*0550*/ 	.word	0x00000000
        /*0554*/ 	.short	0x010a
        /*0556*/ 	.byte	0x26
	.zero		1


	//   ....[67]....
        /*0558*/ 	.word	0x00003e20
        /*055c*/ 	.word	0x000000ff
        /*0560*/ 	.word	0x00000000
        /*0564*/ 	.short	0x010a
        /*0566*/ 	.byte	0x08
	.zero		1


	//   ....[68]....
        /*0568*/ 	.word	0x00003eb0
        /*056c*/ 	.word	0x000000ff
        /*0570*/ 	.word	0x00000000
        /*0574*/ 	.short	0x010a
        /*0576*/ 	.byte	0x08
	.zero		1


	//   ....[69]....
        /*0578*/ 	.word	0x00003f40
        /*057c*/ 	.word	0x000000ff
        /*0580*/ 	.word	0x00000000
        /*0584*/ 	.short	0x010a
        /*0586*/ 	.byte	0x08
	.zero		1


	//   ....[70]....
        /*0588*/ 	.word	0x00003fe0
        /*058c*/ 	.word	0x00000000
        /*0590*/ 	.word	0x00000000
        /*0594*/ 	.short	0x010a
        /*0596*/ 	.byte	0xff
	.zero		1


	//   ....[71]....
        /*0598*/ 	.word	0x00004020
        /*059c*/ 	.word	0x00000000
        /*05a0*/ 	.word	0x00000000
        /*05a4*/ 	.short	0x010a
        /*05a6*/ 	.byte	0xff
	.zero		1


	//   ....[72]....
        /*05a8*/ 	.word	0x00004090
        /*05ac*/ 	.word	0x000000ff
        /*05b0*/ 	.word	0x00000000
        /*05b4*/ 	.short	0x0101
        /*05b6*/ 	.byte	0x05
	.zero		1


	//   ....[73]....
        /*05b8*/ 	.word	0x000040d0
        /*05bc*/ 	.word	0x000000ff
        /*05c0*/ 	.word	0x00000100
        /*05c4*/ 	.short	0x010a
        /*05c6*/ 	.byte	0x07
	.zero		1


	//   ....[74]....
        /*05c8*/ 	.word	0x00004120
        /*05cc*/ 	.word	0x000000ff
        /*05d0*/ 	.word	0x00000000
        /*05d4*/ 	.short	0x0101
        /*05d6*/ 	.byte	0x05
	.zero		1


	//   ....[75]....
        /*05d8*/ 	.word	0x00004570
        /*05dc*/ 	.word	0x00000000
        /*05e0*/ 	.word	0x00000080
        /*05e4*/ 	.short	0x010a
        /*05e6*/ 	.byte	0xff
	.zero		1


	//   ....[76]....
        /*05e8*/ 	.word	0x00004630
        /*05ec*/ 	.word	0x00000000
        /*05f0*/ 	.word	0x00000000
        /*05f4*/ 	.short	0x0101
        /*05f6*/ 	.byte	0xff
	.zero		1


	//   ....[77]....
        /*05f8*/ 	.word	0x00004950
        /*05fc*/ 	.word	0x000000ff
        /*0600*/ 	.word	0x00000078
        /*0604*/ 	.short	0x010a
        /*0606*/ 	.byte	0x07
	.zero		1


	//   ....[78]....
        /*0608*/ 	.word	0x00004b40
        /*060c*/ 	.word	0x000000ff
        /*0610*/ 	.word	0x00000050
        /*0614*/ 	.short	0x010a
        /*0616*/ 	.byte	0x07
	.zero		1


	//   ....[79]....
        /*0618*/ 	.word	0x00004d30
        /*061c*/ 	.word	0x000000ff
        /*0620*/ 	.word	0x00000030
        /*0624*/ 	.short	0x010b
        /*0626*/ 	.byte	0x07
	.zero		1


	//   ....[80]....
        /*0628*/ 	.word	0x00004d40
        /*062c*/ 	.word	0x000000ff
        /*0630*/ 	.word	0x00000000
        /*0634*/ 	.short	0x0101
        /*0636*/ 	.byte	0x0e
	.zero		1


	//   ....[81]....
        /*0638*/ 	.word	0x00004d60
        /*063c*/ 	.word	0x000000ff
        /*0640*/ 	.word	0x00000058
        /*0644*/ 	.short	0x010a
        /*0646*/ 	.byte	0x07
	.zero		1


	//   ....[82]....
        /*0648*/ 	.word	0x00004f10
        /*064c*/ 	.word	0x000000ff
        /*0650*/ 	.word	0x00000038
        /*0654*/ 	.short	0x010b
        /*0656*/ 	.byte	0x07
	.zero		1


	//   ....[83]....
        /*0658*/ 	.word	0x00004f20
        /*065c*/ 	.word	0x000000ff
        /*0660*/ 	.word	0x00000000
        /*0664*/ 	.short	0x0101
        /*0666*/ 	.byte	0x0e
	.zero		1


	//   ....[84]....
        /*0668*/ 	.word	0x00004f30
        /*066c*/ 	.word	0x000000ff
        /*0670*/ 	.word	0x00000060
        /*0674*/ 	.short	0x010a
        /*0676*/ 	.byte	0x07
	.zero		1


	//   ....[85]....
        /*0678*/ 	.word	0x00005160
        /*067c*/ 	.word	0x000000ff
        /*0680*/ 	.word	0x00000040
        /*0684*/ 	.short	0x010b
        /*0686*/ 	.byte	0x07
	.zero		1


	//   ....[86]....
        /*0688*/ 	.word	0x000051d0
        /*068c*/ 	.word	0x000000ff
        /*0690*/ 	.word	0x00000000
        /*0694*/ 	.short	0x0101
        /*0696*/ 	.byte	0x0e
	.zero		1


	//   ....[87]....
        /*0698*/ 	.word	0x00005210
        /*069c*/ 	.word	0x000000ff
        /*06a0*/ 	.word	0x00000068
        /*06a4*/ 	.short	0x010a
        /*06a6*/ 	.byte	0x07
	.zero		1


	//   ....[88]....
        /*06a8*/ 	.word	0x00005440
        /*06ac*/ 	.word	0x000000ff
        /*06b0*/ 	.word	0x00000048
        /*06b4*/ 	.short	0x010b
        /*06b6*/ 	.byte	0x07
	.zero		1


	//   ....[89]....
        /*06b8*/ 	.word	0x00005460
        /*06bc*/ 	.word	0x000000ff
        /*06c0*/ 	.word	0x00000000
        /*06c4*/ 	.short	0x0101
        /*06c6*/ 	.byte	0x0d
	.zero		1


	//   ....[90]....
        /*06c8*/ 	.word	0x00005490
        /*06cc*/ 	.word	0x000000ff
        /*06d0*/ 	.word	0x00000050
        /*06d4*/ 	.short	0x010a
        /*06d6*/ 	.byte	0x07
	.zero		1


	//   ....[91]....
        /*06d8*/ 	.word	0x000054b0
        /*06dc*/ 	.word	0x000000ff
        /*06e0*/ 	.word	0x00000058
        /*06e4*/ 	.short	0x010a
        /*06e6*/ 	.byte	0x07
	.zero		1


	//   ....[92]....
        /*06e8*/ 	.word	0x000054d0
        /*06ec*/ 	.word	0x000000ff
        /*06f0*/ 	.word	0x00000060
        /*06f4*/ 	.short	0x010a
        /*06f6*/ 	.byte	0x07
	.zero		1


	//   ....[93]....
        /*06f8*/ 	.word	0x00005510
        /*06fc*/ 	.word	0x00000000
        /*0700*/ 	.word	0x00000068
        /*0704*/ 	.short	0x010a
        /*0706*/ 	.byte	0xff
	.zero		1


	//   ....[94]....
        /*0708*/ 	.word	0x00005860
        /*070c*/ 	.word	0x00000000
        /*0710*/ 	.word	0x00000080
        /*0714*/ 	.short	0x010a
        /*0716*/ 	.byte	0xff
	.zero		1


	//   ....[95]....
        /*0718*/ 	.word	0x00005970
        /*071c*/ 	.word	0x00000000
        /*0720*/ 	.word	0x00000000
        /*0724*/ 	.short	0x0101
        /*0726*/ 	.byte	0xff
	.zero		1


	//   ....[96]....
        /*0728*/ 	.word	0x00006390
        /*072c*/ 	.word	0x000000ff
        /*0730*/ 	.word	0x00000030
        /*0734*/ 	.short	0x010a
        /*0736*/ 	.byte	0x30
	.zero		1


	//   ....[97]....
        /*0738*/ 	.word	0x000063d0
        /*073c*/ 	.word	0x0000004a
        /*0740*/ 	.word	0x000000a0
        /*0744*/ 	.short	0x010a
        /*0746*/ 	.byte	0xff
	.zero		1


	//   ....[98]....
        /*0748*/ 	.word	0x000064e0
        /*074c*/ 	.word	0x000000ff
        /*0750*/ 	.word	0x00000030
        /*0754*/ 	.short	0x010a
        /*0756*/ 	.byte	0x30
	.zero		1


	//   ....[99]....
        /*0758*/ 	.word	0x000065b0
        /*075c*/ 	.word	0x0000004a
        /*0760*/ 	.word	0x000000a0
        /*0764*/ 	.short	0x010a
        /*0766*/ 	.byte	0xff
	.zero		1


	//   ....[100]....
        /*0768*/ 	.word	0x00006d60
        /*076c*/ 	.word	0x00000000
        /*0770*/ 	.word	0x00000000
        /*0774*/ 	.short	0x0101
        /*0776*/ 	.byte	0xff
	.zero		1


	//   ....[101]....
        /*0778*/ 	.word	0x00006d70
        /*077c*/ 	.word	0x00000003
        /*0780*/ 	.word	0x00000030
        /*0784*/ 	.short	0x010a
        /*0786*/ 	.byte	0xff
	.zero		1


	//   ....[102]....
        /*0788*/ 	.word	0x00006e30
        /*078c*/ 	.word	0x00000003
        /*0790*/ 	.word	0x00000030
        /*0794*/ 	.short	0x010a
        /*0796*/ 	.byte	0xff
	.zero		1


	//   ....[103]....
        /*0798*/ 	.word	0x00007620
        /*079c*/ 	.word	0x00000052
        /*07a0*/ 	.word	0x00000000
        /*07a4*/ 	.short	0x0101
        /*07a6*/ 	.byte	0xff
	.zero		1


	//   ....[104]....
        /*07a8*/ 	.word	0x00007640
        /*07ac*/ 	.word	0x00000053
        /*07b0*/ 	.word	0x00000030
        /*07b4*/ 	.short	0x010a
        /*07b6*/ 	.byte	0xff
	.zero		1


	//   ....[105]....
        /*07b8*/ 	.word	0x000076f0
        /*07bc*/ 	.word	0x00000053
        /*07c0*/ 	.word	0x00000030
        /*07c4*/ 	.short	0x010a
        /*07c6*/ 	.byte	0xff
	.zero		1


	//   ....[106]....
        /*07c8*/ 	.word	0x00007ee0
        /*07cc*/ 	.word	0x00000052
        /*07d0*/ 	.word	0x00000000
        /*07d4*/ 	.short	0x0101
        /*07d6*/ 	.byte	0xff
	.zero		1


	//   ....[107]....
        /*07d8*/ 	.word	0x00007f00
        /*07dc*/ 	.word	0x00000058
        /*07e0*/ 	.word	0x00000030
        /*07e4*/ 	.short	0x010a
        /*07e6*/ 	.byte	0xff
	.zero		1


	//   ....[108]....
        /*07e8*/ 	.word	0x00007fb0
        /*07ec*/ 	.word	0x00000058
        /*07f0*/ 	.word	0x00000030
        /*07f4*/ 	.short	0x010a
        /*07f6*/ 	.byte	0xff
	.zero		1


	//   ....[109]....
        /*07f8*/ 	.word	0x00008260
        /*07fc*/ 	.word	0x0000004a
        /*0800*/ 	.word	0x00000000
        /*0804*/ 	.short	0x0101
        /*0806*/ 	.byte	0xff
	.zero		1


	//   ....[110]....
        /*0808*/ 	.word	0x000087f0
        /*080c*/ 	.word	0x00000002
        /*0810*/ 	.word	0x00000000
        /*0814*/ 	.short	0x0101
        /*0816*/ 	.byte	0xff
	.zero		1


	//   ....[111]....
        /*0818*/ 	.word	0x00008a60
        /*081c*/ 	.word	0x000000ff
        /*0820*/ 	.word	0x00000000
        /*0824*/ 	.short	0x0101
        /*0826*/ 	.byte	0x04
	.zero		1


	//   ....[112]....
        /*0828*/ 	.word	0x00008a80
        /*082c*/ 	.word	0x00000003
        /*0830*/ 	.word	0x000000f0
        /*0834*/ 	.short	0x010a
        /*0836*/ 	.byte	0xff
	.zero		1


	//   ....[113]....
        /*0838*/ 	.word	0x00008ae0
        /*083c*/ 	.word	0x00000002
        /*0840*/ 	.word	0x00000018
        /*0844*/ 	.short	0x010a
        /*0846*/ 	.byte	0xff
	.zero		1


	//   ....[114]....
        /*0848*/ 	.word	0x00008b40
        /*084c*/ 	.word	0x00000002
        /*0850*/ 	.word	0x00000018
        /*0854*/ 	.short	0x010a
        /*0856*/ 	.byte	0xff
	.zero		1


	//   ....[115]....
        /*0858*/ 	.word	0x00008b90
        /*085c*/ 	.word	0x00000002
        /*0860*/ 	.word	0x00000080
        /*0864*/ 	.short	0x010a
        /*0866*/ 	.byte	0xff
	.zero		1


	//   ....[116]....
        /*0868*/ 	.word	0x00008bf0
        /*086c*/ 	.word	0x00000000
        /*0870*/ 	.word	0x00000000
        /*0874*/ 	.short	0x010a
        /*0876*/ 	.byte	0xff
	.zero		1


	//   ....[117]....
        /*0878*/ 	.word	0x00008c50
        /*087c*/ 	.word	0x00000000
        /*0880*/ 	.word	0x00000000
        /*0884*/ 	.short	0x010a
        /*0886*/ 	.byte	0xff
	.zero		1


	//   ....[118]....
        /*0888*/ 	.word	0x00008ca0
        /*088c*/ 	.word	0x00000000
        /*0890*/ 	.word	0x000000e0
        /*0894*/ 	.short	0x010a
        /*0896*/ 	.byte	0xff
	.zero		1


	//   ....[119]....
        /*0898*/ 	.word	0x00008d00
        /*089c*/ 	.word	0x00000000
        /*08a0*/ 	.word	0x00000090
        /*08a4*/ 	.short	0x010a
        /*08a6*/ 	.byte	0xff
	.zero		1


	//   ....[120]....
        /*08a8*/ 	.word	0x00008d50
        /*08ac*/ 	.word	0x00000000
        /*08b0*/ 	.word	0x00000080
        /*08b4*/ 	.short	0x010a
        /*08b6*/ 	.byte	0xff
	.zero		1


	//   ....[121]....
        /*08b8*/ 	.word	0x00008db0
        /*08bc*/ 	.word	0x00000000
        /*08c0*/ 	.word	0x00000090
        /*08c4*/ 	.short	0x010a
        /*08c6*/ 	.byte	0xff
	.zero		1


	//   ....[122]....
        /*08c8*/ 	.word	0x00008e10
        /*08cc*/ 	.word	0x00000004
        /*08d0*/ 	.word	0x00000008
        /*08d4*/ 	.short	0x010a
        /*08d6*/ 	.byte	0xff
	.zero		1


	//   ....[123]....
        /*08d8*/ 	.word	0x00008ef0
        /*08dc*/ 	.word	0x00000002
        /*08e0*/ 	.word	0x00000008
        /*08e4*/ 	.short	0x010a
        /*08e6*/ 	.byte	0xff
	.zero		1


	//   ....[124]....
        /*08e8*/ 	.word	0x00008f40
        /*08ec*/ 	.word	0x00000000
        /*08f0*/ 	.word	0x00000080
        /*08f4*/ 	.short	0x010a
        /*08f6*/ 	.byte	0xff
	.zero		1


	//   ....[125]....
        /*08f8*/ 	.word	0x00008fa0
        /*08fc*/ 	.word	0x00000000
        /*0900*/ 	.word	0x000000c0
        /*0904*/ 	.short	0x010a
        /*0906*/ 	.byte	0xff
	.zero		1


	//   ....[126]....
        /*0908*/ 	.word	0x00009000
        /*090c*/ 	.word	0x00000000
        /*0910*/ 	.word	0x00000000
        /*0914*/ 	.short	0x010a
        /*0916*/ 	.byte	0xff
	.zero		1


	//   ....[127]....
        /*0918*/ 	.word	0x00009060
        /*091c*/ 	.word	0x00000000
        /*0920*/ 	.word	0x00000000
        /*0924*/ 	.short	0x010a
        /*0926*/ 	.byte	0xff
	.zero		1


	//   ....[128]....
        /*0928*/ 	.word	0x000090c0
        /*092c*/ 	.word	0x00000000
        /*0930*/ 	.word	0x00000000
        /*0934*/ 	.short	0x010a
        /*0936*/ 	.byte	0xff
	.zero		1


	//   ....[129]....
        /*0938*/ 	.word	0x00009120
        /*093c*/ 	.word	0x00000000
        /*0940*/ 	.word	0x00000000
        /*0944*/ 	.short	0x010a
        /*0946*/ 	.byte	0xff
	.zero		1


	//   ....[130]....
        /*0948*/ 	.word	0x00009180
        /*094c*/ 	.word	0x00000000
        /*0950*/ 	.word	0x00000100
        /*0954*/ 	.short	0x010a
        /*0956*/ 	.byte	0xff
	.zero		1


	//   ....[131]....
        /*0958*/ 	.word	0x000091d0
        /*095c*/ 	.word	0x00000000
        /*0960*/ 	.word	0x00000080
        /*0964*/ 	.short	0x010a
        /*0966*/ 	.byte	0xff
	.zero		1


	//   ....[132]....
        /*0968*/ 	.word	0x00009230
        /*096c*/ 	.word	0x00000000
        /*0970*/ 	.word	0x00000078
        /*0974*/ 	.short	0x010a
        /*0976*/ 	.byte	0xff
	.zero		1


	//   ....[133]....
        /*0978*/ 	.word	0x00009290
        /*097c*/ 	.word	0x00000003
        /*0980*/ 	.word	0x00000050
        /*0984*/ 	.short	0x010a
        /*0986*/ 	.byte	0xff
	.zero		1


	//   ....[134]....
        /*0988*/ 	.word	0x000092f0
        /*098c*/ 	.word	0x00000003
        /*0990*/ 	.word	0x00000058
        /*0994*/ 	.short	0x010a
        /*0996*/ 	.byte	0xff
	.zero		1


	//   ....[135]....
        /*0998*/ 	.word	0x00009350
        /*099c*/ 	.word	0x00000003
        /*09a0*/ 	.word	0x00000060
        /*09a4*/ 	.short	0x010a
        /*09a6*/ 	.byte	0xff
	.zero		1


	//   ....[136]....
        /*09a8*/ 	.word	0x000093b0
        /*09ac*/ 	.word	0x00000003
        /*09b0*/ 	.word	0x00000068
        /*09b4*/ 	.short	0x010a
        /*09b6*/ 	.byte	0xff
	.zero		1


	//   ....[137]....
        /*09b8*/ 	.word	0x00009410
        /*09bc*/ 	.word	0x00000000
        /*09c0*/ 	.word	0x00000050
        /*09c4*/ 	.short	0x010a
        /*09c6*/ 	.byte	0xff
	.zero		1


	//   ....[138]....
        /*09c8*/ 	.word	0x00009470
        /*09cc*/ 	.word	0x00000000
        /*09d0*/ 	.word	0x00000058
        /*09d4*/ 	.short	0x010a
        /*09d6*/ 	.byte	0xff
	.zero		1


	//   ....[139]....
        /*09d8*/ 	.word	0x000094d0
        /*09dc*/ 	.word	0x00000000
        /*09e0*/ 	.word	0x00000060
        /*09e4*/ 	.short	0x010a
        /*09e6*/ 	.byte	0xff
	.zero		1


	//   ....[140]....
        /*09e8*/ 	.word	0x00009520
        /*09ec*/ 	.word	0x00000000
        /*09f0*/ 	.word	0x00000080
        /*09f4*/ 	.short	0x010a
        /*09f6*/ 	.byte	0xff
	.zero		1


	//   ....[141]....
        /*09f8*/ 	.word	0x00009580
        /*09fc*/ 	.word	0x00000000
        /*0a00*/ 	.word	0x00000030
        /*0a04*/ 	.short	0x010a
        /*0a06*/ 	.byte	0xff
	.zero		1


	//   ....[142]....
        /*0a08*/ 	.word	0x000095d0
        /*0a0c*/ 	.word	0x0000004a
        /*0a10*/ 	.word	0x000000a0
        /*0a14*/ 	.short	0x010a
        /*0a16*/ 	.byte	0xff
	.zero		1


	//   ....[143]....
        /*0a18*/ 	.word	0x00009620
        /*0a1c*/ 	.word	0x00000003
        /*0a20*/ 	.word	0x00000030
        /*0a24*/ 	.short	0x010a
        /*0a26*/ 	.byte	0xff
	.zero		1


	//   ....[144]....
        /*0a28*/ 	.word	0x00009670
        /*0a2c*/ 	.word	0x00000053
        /*0a30*/ 	.word	0x00000030
        /*0a34*/ 	.short	0x010a
        /*0a36*/ 	.byte	0xff
	.zero		1


	//   ....[145]....
        /*0a38*/ 	.word	0x000096c0
        /*0a3c*/ 	.word	0x00000058
        /*0a40*/ 	.word	0x00000030
        /*0a44*/ 	.short	0x010a
        /*0a46*/ 	.byte	0xff
	.zero		1


	//----- nvinfo : EIATTR_NUM_MBARRIERS
	.align		4
.L_47:
        /*0a48*/ 	.byte	0x03, 0x38
        /*0a4a*/ 	.short	0x0021


	//----- nvinfo : EIATTR_EXIT_INSTR_OFFSETS
	.align		4
        /*0a4c*/ 	.byte	0x04, 0x1c
        /*0a4e*/ 	.short	(.L_49 - .L_48)


	//   ....[0]....
.L_48:
        /*0a50*/ 	.word	0x000028b0


	//   ....[1]....
        /*0a54*/ 	.word	0x00002db0


	//   ....[2]....
        /*0a58*/ 	.word	0x00002e10


	//   ....[3]....
        /*0a5c*/ 	.word	0x00004350


	//   ....[4]....
        /*0a60*/ 	.word	0x00005540


	//   ....[5]....
        /*0a64*/ 	.word	0x00005580


	//   ....[6]....
        /*0a68*/ 	.word	0x00008950


	//   ....[7]....
        /*0a6c*/ 	.word	0x000089d0


	//   ....[8]....
        /*0a70*/ 	.word	0x00008a00


	//   ....[9]....
        /*0a74*/ 	.word	0x00008a70


	//----- nvinfo : EIATTR_MAX_THREADS
	.align		4
.L_49:
        /*0a78*/ 	.byte	0x04, 0x05
        /*0a7a*/ 	.short	(.L_51 - .L_50)
.L_50:
        /*0a7c*/ 	.word	0x00000100
        /*0a80*/ 	.word	0x00000001
        /*0a84*/ 	.word	0x00000001


	//----- nvinfo : EIATTR_CRS_STACK_SIZE
	.align		4
.L_51:
        /*0a88*/ 	.byte	0x04, 0x1e
        /*0a8a*/ 	.short	(.L_53 - .L_52)
.L_52:
        /*0a8c*/ 	.word	0x00000000


	//----- nvinfo : EIATTR_CBANK_PARAM_SIZE
	.align		4
.L_53:
        /*0a90*/ 	.byte	0x03, 0x19
        /*0a92*/ 	.short	0x0800


	//----- nvinfo : EIATTR_PARAM_CBANK
	.align		4
        /*0a94*/ 	.byte	0x04, 0x0a
        /*0a96*/ 	.short	(.L_55 - .L_54)
	.align		4
.L_54:
        /*0a98*/ 	.word	index@(.nv.constant0._ZN7cutlass13device_kernelINS_4gemm6kernel13GemmUniversalIN4cute5tupleIJiiiiEEENS1_10collective13CollectiveMmaINS1_35MainloopSm100TmaUmmaWarpSpecializedILi3ELi2ELi4ENS5_IJNS4_1CILi2EEENSA_ILi1EEESC_EEEEENS5_IJNSA_ILi128EEESF_SF_EEENS_6half_tENS5_IJlSC_lEEESH_SI_NS4_8TiledMMAINS4_8MMA_AtomIJNS4_26SM100_MMA_F16BF16_2x1SM_SSISH_SH_fLi128ELi128ELNS4_4UMMA5MajorE0ELSN_0ELNSM_7ScaleInE0ELSO_0EEEEEENS4_6LayoutINS5_IJSC_SC_SC_EEENS5_IJNSA_ILi0EEEST_ST_EEEEENS5_IJNS4_10UnderscoreESW_SW_EEEEENS4_18SM100_TMA_2SM_LOADENS4_14ComposedLayoutINS4_7SwizzleILi3ELi4ELi3EEENS4_18smem_ptr_flag_bitsILi16EEENSR_INS5_IJNSA_ILi8EEENSA_ILi64EEEEEENS5_IJS16_SC_EEEEEEEvNS4_8identityESZ_S1A_vS1B_EENS_8epilogue10collective18CollectiveEpilogueINS1D_23Sm100TmaWarpSpecializedILi4ELi2ELi16ELb1ELb0EEEJNS5_IJS16_SF_SF_EEENS5_IJNSR_IS16_SC_EENSR_INS5_IJNSA_ILi16EEESB_EEENS5_IJSC_S16_EEEEEEEESH_SI_SH_SI_NS1D_6fusion15FusionCallbacksIS1H_NS1P_17LinearCombinationISH_fSH_fLNS_15FloatRoundStyleE2EEES1I_S1O_JEEENS4_5SM1004TMEM4LOAD26SM100_TMEM_LOAD_32dp32b16xENS4_13SM90_TMA_LOADENS10_INS11_ILi1ELi4ELi3EEES14_NSR_INS5_IJS15_S1K_EEENS5_IJS1K_SC_EEEEEEENS4_39AutoVectorizingCopyWithAssumedAlignmentILi128EEENS4_14SM90_TMA_STOREES24_S26_S26_EEEvvEEEEvNT_6ParamsE)
        /*0a9c*/ 	.short	0x0380
        /*0a9e*/ 	.short	0x0800


	//----- nvinfo : EIATTR_SW_WAR
	.align		4
.L_55:
        /*0aa0*/ 	.byte	0x04, 0x36
        /*0aa2*/ 	.short	(.L_57 - .L_56)
.L_56:
        /*0aa4*/ 	.word	0x00000008
.L_57:


//--------------------- .nv.callgraph             --------------------------
	.section	.nv.callgraph,"",@"SHT_CUDA_CALLGRAPH"
	.align	4
	.sectionentsize	8
	.align		4
        /*0000*/ 	.word	0x00000000
	.align		4
        /*0004*/ 	.word	0xffffffff
	.align		4
        /*0008*/ 	.word	index@(_ZN7cutlass13device_kernelINS_4gemm6kernel13GemmUniversalIN4cute5tupleIJiiiiEEENS1_10collective13CollectiveMmaINS1_35MainloopSm100TmaUmmaWarpSpecializedILi3ELi2ELi4ENS5_IJNS4_1CILi2EEENSA_ILi1EEESC_EEEEENS5_IJNSA_ILi128EEESF_SF_EEENS_6half_tENS5_IJlSC_lEEESH_SI_NS4_8TiledMMAINS4_8MMA_AtomIJNS4_26SM100_MMA_F16BF16_2x1SM_SSISH_SH_fLi128ELi128ELNS4_4UMMA5MajorE0ELSN_0ELNSM_7ScaleInE0ELSO_0EEEEEENS4_6LayoutINS5_IJSC_SC_SC_EEENS5_IJNSA_ILi0EEEST_ST_EEEEENS5_IJNS4_10UnderscoreESW_SW_EEEEENS4_18SM100_TMA_2SM_LOADENS4_14ComposedLayoutINS4_7SwizzleILi3ELi4ELi3EEENS4_18smem_ptr_flag_bitsILi16EEENSR_INS5_IJNSA_ILi8EEENSA_ILi64EEEEEENS5_IJS16_SC_EEEEEEEvNS4_8identityESZ_S1A_vS1B_EENS_8epilogue10collective18CollectiveEpilogueINS1D_23Sm100TmaWarpSpecializedILi4ELi2ELi16ELb1ELb0EEEJNS5_IJS16_SF_SF_EEENS5_IJNSR_IS16_SC_EENSR_INS5_IJNSA_ILi16EEESB_EEENS5_IJSC_S16_EEEEEEEESH_SI_SH_SI_NS1D_6fusion15FusionCallbacksIS1H_NS1P_17LinearCombinationISH_fSH_fLNS_15FloatRoundStyleE2EEES1I_S1O_JEEENS4_5SM1004TMEM4LOAD26SM100_TMEM_LOAD_32dp32b16xENS4_13SM90_TMA_LOADENS10_INS11_ILi1ELi4ELi3EEES14_NSR_INS5_IJS15_S1K_EEENS5_IJS1K_SC_EEEEEEENS4_39AutoVectorizingCopyWithAssumedAlignmentILi128EEENS4_14SM90_TMA_STOREES24_S26_S26_EEEvvEEEEvNT_6ParamsE)
	.align		4
        /*000c*/ 	.word	index@(__assertfail)
	.align		4
        /*0010*/ 	.word	0x00000000
	.align		4
        /*0014*/ 	.word	0xfffffffe
	.align		4
        /*0018*/ 	.word	0x00000000
	.align		4
        /*001c*/ 	.word	0xfffffffd
	.align		4
        /*0020*/ 	.word	0x00000000
	.align		4
        /*0024*/ 	.word	0xfffffffc


//--------------------- .nv.constant4             --------------------------
	.section	.nv.constant4,"a",@progbits
	.align	8
	.align		8
.nv.constant4:
        /*0000*/ 	.dword	__assertfail
	.align		8
        /*0008*/ 	.dword	__unnamed_1
	.align		8
        /*0010*/ 	.dword	__unnamed_2
	.align		8
        /*0018*/ 	.dword	_ZN39_INTERNAL_5bdfe497_4_k_cu_b4b0af6e_70374cuda3std3__45__cpo5beginE
	.align		8
        /*0020*/ 	.dword	_ZN39_INTERNAL_5bdfe497_4_k_cu_b4b0af6e_70374cuda3std3__45__cpo3endE
	.align		8
        /*0028*/ 	.dword	_ZN39_INTERNAL_5bdfe497_4_k_cu_b4b0af6e_70374cuda3std3__45__cpo6cbeginE
	.align		8
        /*0030*/ 	.dword	_ZN39_INTERNAL_5bdfe497_4_k_cu_b4b0af6e_70374cuda3std3__45__cpo4cendE
	.align		8
        /*0038*/ 	.dword	_ZN39_INTERNAL_5bdfe497_4_k_cu_b4b0af6e_70374cuda3std3__441_GLOBAL__N__5bdfe497_4_k_cu_b4b0af6e_70376ignoreE
	.align		8
        /*0040*/ 	.dword	_ZN39_INTERNAL_5bdfe497_4_k_cu_b4b0af6e_70374cuda3std3__419piecewise_constructE
	.align		8
        /*0048*/ 	.dword	_ZN39_INTERNAL_5bdfe497_4_k_cu_b4b0af6e_70374cuda3std3__48in_placeE
	.align		8
        /*0050*/ 	.dword	_ZN39_INTERNAL_5bdfe497_4_k_cu_b4b0af6e_70374cuda3std6ranges3__45__cpo4swapE
	.align		8
        /*0058*/ 	.dword	_ZN39_INTERNAL_5bdfe497_4_k_cu_b4b0af6e_70374cuda3std6ranges3__45__cpo9iter_moveE
	.align		8
        /*0060*/ 	.dword	_ZN39_INTERNAL_5bdfe497_4_k_cu_b4b0af6e_70374cute7productE
	.align		8
        /*0068*/ 	.dword	_ZN39_INTERNAL_5bdfe497_4_k_cu_b4b0af6e_70374cute1_E
	.align		8
        /*0070*/ 	.dword	$str$25
	.align		8
        /*0078*/ 	.dword	$str$26
	.align		8
        /*0080*/ 	.dword	$str$27
	.align		8
        /*0088*/ 	.dword	$str$28


//--------------------- .text._ZN7cutlass13device_kernelINS_4gemm6kernel13GemmUniversalIN4cute5tupleIJiiiiEEENS1_10collective13CollectiveMmaINS1_35MainloopSm100TmaUmmaWarpSpecializedILi3ELi2ELi4ENS5_IJNS4_1CILi2EEENSA_ILi1EEESC_EEEEENS5_IJNSA_ILi128EEESF_SF_EEENS_6half_tENS5_IJlSC_lEEESH_SI_NS4_8TiledMMAINS4_8MMA_AtomIJNS4_26SM100_MMA_F16BF16_2x1SM_SSISH_SH_fLi128ELi128ELNS4_4UMMA5MajorE0ELSN_0ELNSM_7ScaleInE0ELSO_0EEEEEENS4_6LayoutINS5_IJSC_SC_SC_EEENS5_IJNSA_ILi0EEEST_ST_EEEEENS5_IJNS4_10UnderscoreESW_SW_EEEEENS4_18SM100_TMA_2SM_LOADENS4_14ComposedLayoutINS4_7SwizzleILi3ELi4ELi3EEENS4_18smem_ptr_flag_bitsILi16EEENSR_INS5_IJNSA_ILi8EEENSA_ILi64EEEEEENS5_IJS16_SC_EEEEEEEvNS4_8identityESZ_S1A_vS1B_EENS_8epilogue10collective18CollectiveEpilogueINS1D_23Sm100TmaWarpSpecializedILi4ELi2ELi16ELb1ELb0EEEJNS5_IJS16_SF_SF_EEENS5_IJNSR_IS16_SC_EENSR_INS5_IJNSA_ILi16EEESB_EEENS5_IJSC_S16_EEEEEEEESH_SI_SH_SI_NS1D_6fusion15FusionCallbacksIS1H_NS1P_17LinearCombinationISH_fSH_fLNS_15FloatRoundStyleE2EEES1I_S1O_JEEENS4_5SM1004TMEM4LOAD26SM100_TMEM_LOAD_32dp32b16xENS4_13SM90_TMA_LOADENS10_INS11_ILi1ELi4ELi3EEES14_NSR_INS5_IJS15_S1K_EEENS5_IJS1K_SC_EEEEEEENS4_39AutoVectorizingCopyWithAssumedAlignmentILi128EEENS4_14SM90_TMA_STOREES24_S26_S26_EEEvvEEEEvNT_6ParamsE --------------------------
	.section	.text._ZN7cutlass13device_kernelINS_4gemm6kernel13GemmUniversalIN4cute5tupleIJiiiiEEENS1_10collective13CollectiveMmaINS1_35MainloopSm100TmaUmmaWarpSpecializedILi3ELi2ELi4ENS5_IJNS4_1CILi2EEENSA_ILi1EEESC_EEEEENS5_IJNSA_ILi128EEESF_SF_EEENS_6half_tENS5_IJlSC_lEEESH_SI_NS4_8TiledMMAINS4_8MMA_AtomIJNS4_26SM100_MMA_F16BF16_2x1SM_SSISH_SH_fLi128ELi128ELNS4_4UMMA5MajorE0ELSN_0ELNSM_7ScaleInE0ELSO_0EEEEEENS4_6LayoutINS5_IJSC_SC_SC_EEENS5_IJNSA_ILi0EEEST_ST_EEEEENS5_IJNS4_10UnderscoreESW_SW_EEEEENS4_18SM100_TMA_2SM_LOADENS4_14ComposedLayoutINS4_7SwizzleILi3ELi4ELi3EEENS4_18smem_ptr_flag_bitsILi16EEENSR_INS5_IJNSA_ILi8EEENSA_ILi64EEEEEENS5_IJS16_SC_EEEEEEEvNS4_8identityESZ_S1A_vS1B_EENS_8epilogue10collective18CollectiveEpilogueINS1D_23Sm100TmaWarpSpecializedILi4ELi2ELi16ELb1ELb0EEEJNS5_IJS16_SF_SF_EEENS5_IJNSR_IS16_SC_EENSR_INS5_IJNSA_ILi16EEESB_EEENS5_IJSC_S16_EEEEEEEESH_SI_SH_SI_NS1D_6fusion15FusionCallbacksIS1H_NS1P_17LinearCombinationISH_fSH_fLNS_15FloatRoundStyleE2EEES1I_S1O_JEEENS4_5SM1004TMEM4LOAD26SM100_TMEM_LOAD_32dp32b16xENS4_13SM90_TMA_LOADENS10_INS11_ILi1ELi4ELi3EEES14_NSR_INS5_IJS15_S1K_EEENS5_IJS1K_SC_EEEEEEENS4_39AutoVectorizingCopyWithAssumedAlignmentILi128EEENS4_14SM90_TMA_STOREES24_S26_S26_EEEvvEEEEvNT_6ParamsE,"ax",@progbits
	.align	128
.text._ZN7cutlass13device_kernelINS_4gemm6kernel13GemmUniversalIN4cute5tupleIJiiiiEEENS1_10collective13CollectiveMmaINS1_35MainloopSm100TmaUmmaWarpSpecializedILi3ELi2ELi4ENS5_IJNS4_1CILi2EEENSA_ILi1EEESC_EEEEENS5_IJNSA_ILi128EEESF_SF_EEENS_6half_tENS5_IJlSC_lEEESH_SI_NS4_8TiledMMAINS4_8MMA_AtomIJNS4_26SM100_MMA_F16BF16_2x1SM_SSISH_SH_fLi128ELi128ELNS4_4UMMA5MajorE0ELSN_0ELNSM_7ScaleInE0ELSO_0EEEEEENS4_6LayoutINS5_IJSC_SC_SC_EEENS5_IJNSA_ILi0EEEST_ST_EEEEENS5_IJNS4_10UnderscoreESW_SW_EEEEENS4_18SM100_TMA_2SM_LOADENS4_14ComposedLayoutINS4_7SwizzleILi3ELi4ELi3EEENS4_18smem_ptr_flag_bitsILi16EEENSR_INS5_IJNSA_ILi8EEENSA_ILi64EEEEEENS5_IJS16_SC_EEEEEEEvNS4_8identityESZ_S1A_vS1B_EENS_8epilogue10collective18CollectiveEpilogueINS1D_23Sm100TmaWarpSpecializedILi4ELi2ELi16ELb1ELb0EEEJNS5_IJS16_SF_SF_EEENS5_IJNSR_IS16_SC_EENSR_INS5_IJNSA_ILi16EEESB_EEENS5_IJSC_S16_EEEEEEEESH_SI_SH_SI_NS1D_6fusion15FusionCallbacksIS1H_NS1P_17LinearCombinationISH_fSH_fLNS_15FloatRoundStyleE2EEES1I_S1O_JEEENS4_5SM1004TMEM4LOAD26SM100_TMEM_LOAD_32dp32b16xENS4_13SM90_TMA_LOADENS10_INS11_ILi1ELi4ELi3EEES14_NSR_INS5_IJS15_S1K_EEENS5_IJS1K_SC_EEEEEEENS4_39AutoVectorizingCopyWithAssumedAlignmentILi128EEENS4_14SM90_TMA_STOREES24_S26_S26_EEEvvEEEEvNT_6ParamsE:
        .type           _ZN7cutlass13device_kernelINS_4gemm6kernel13GemmUniversalIN4cute5tupleIJiiiiEEENS1_10collective13CollectiveMmaINS1_35MainloopSm100TmaUmmaWarpSpecializedILi3ELi2ELi4ENS5_IJNS4_1CILi2EEENSA_ILi1EEESC_EEEEENS5_IJNSA_ILi128EEESF_SF_EEENS_6half_tENS5_IJlSC_lEEESH_SI_NS4_8TiledMMAINS4_8MMA_AtomIJNS4_26SM100_MMA_F16BF16_2x1SM_SSISH_SH_fLi128ELi128ELNS4_4UMMA5MajorE0ELSN_0ELNSM_7ScaleInE0ELSO_0EEEEEENS4_6LayoutINS5_IJSC_SC_SC_EEENS5_IJNSA_ILi0EEEST_ST_EEEEENS5_IJNS4_10UnderscoreESW_SW_EEEEENS4_18SM100_TMA_2SM_LOADENS4_14ComposedLayoutINS4_7SwizzleILi3ELi4ELi3EEENS4_18smem_ptr_flag_bitsILi16EEENSR_INS5_IJNSA_ILi8EEENSA_ILi64EEEEEENS5_IJS16_SC_EEEEEEEvNS4_8identityESZ_S1A_vS1B_EENS_8epilogue10collective18CollectiveEpilogueINS1D_23Sm100TmaWarpSpecializedILi4ELi2ELi16ELb1ELb0EEEJNS5_IJS16_SF_SF_EEENS5_IJNSR_IS16_SC_EENSR_INS5_IJNSA_ILi16EEESB_EEENS5_IJSC_S16_EEEEEEEESH_SI_SH_SI_NS1D_6fusion15FusionCallbacksIS1H_NS1P_17LinearCombinationISH_fSH_fLNS_15FloatRoundStyleE2EEES1I_S1O_JEEENS4_5SM1004TMEM4LOAD26SM100_TMEM_LOAD_32dp32b16xENS4_13SM90_TMA_LOADENS10_INS11_ILi1ELi4ELi3EEES14_NSR_INS5_IJS15_S1K_EEENS5_IJS1K_SC_EEEEEEENS4_39AutoVectorizingCopyWithAssumedAlignmentILi128EEENS4_14SM90_TMA_STOREES24_S26_S26_EEEvvEEEEvNT_6ParamsE,@function
        .size           _ZN7cutlass13device_kernelINS_4gemm6kernel13GemmUniversalIN4cute5tupleIJiiiiEEENS1_10collective13CollectiveMmaINS1_35MainloopSm100TmaUmmaWarpSpecializedILi3ELi2ELi4ENS5_IJNS4_1CILi2EEENSA_ILi1EEESC_EEEEENS5_IJNSA_ILi128EEESF_SF_EEENS_6half_tENS5_IJlSC_lEEESH_SI_NS4_8TiledMMAINS4_8MMA_AtomIJNS4_26SM100_MMA_F16BF16_2x1SM_SSISH_SH_fLi128ELi128ELNS4_4UMMA5MajorE0ELSN_0ELNSM_7ScaleInE0ELSO_0EEEEEENS4_6LayoutINS5_IJSC_SC_SC_EEENS5_IJNSA_ILi0EEEST_ST_EEEEENS5_IJNS4_10UnderscoreESW_SW_EEEEENS4_18SM100_TMA_2SM_LOADENS4_14ComposedLayoutINS4_7SwizzleILi3ELi4ELi3EEENS4_18smem_ptr_flag_bitsILi16EEENSR_INS5_IJNSA_ILi8EEENSA_ILi64EEEEEENS5_IJS16_SC_EEEEEEEvNS4_8identityESZ_S1A_vS1B_EENS_8epilogue10collective18CollectiveEpilogueINS1D_23Sm100TmaWarpSpecializedILi4ELi2ELi16ELb1ELb0EEEJNS5_IJS16_SF_SF_EEENS5_IJNSR_IS16_SC_EENSR_INS5_IJNSA_ILi16EEESB_EEENS5_IJSC_S16_EEEEEEEESH_SI_SH_SI_NS1D_6fusion15FusionCallbacksIS1H_NS1P_17LinearCombinationISH_fSH_fLNS_15FloatRoundStyleE2EEES1I_S1O_JEEENS4_5SM1004TMEM4LOAD26SM100_TMEM_LOAD_32dp32b16xENS4_13SM90_TMA_LOADENS10_INS11_ILi1ELi4ELi3EEES14_NSR_INS5_IJS15_S1K_EEENS5_IJS1K_SC_EEEEEEENS4_39AutoVectorizingCopyWithAssumedAlignmentILi128EEENS4_14SM90_TMA_STOREES24_S26_S26_EEEvvEEEEvNT_6ParamsE,(.L_x_194 - _ZN7cutlass13device_kernelINS_4gemm6kernel13GemmUniversalIN4cute5tupleIJiiiiEEENS1_10collective13CollectiveMmaINS1_35MainloopSm100TmaUmmaWarpSpecializedILi3ELi2ELi4ENS5_IJNS4_1CILi2EEENSA_ILi1EEESC_EEEEENS5_IJNSA_ILi128EEESF_SF_EEENS_6half_tENS5_IJlSC_lEEESH_SI_NS4_8TiledMMAINS4_8MMA_AtomIJNS4_26SM100_MMA_F16BF16_2x1SM_SSISH_SH_fLi128ELi128ELNS4_4UMMA5MajorE0ELSN_0ELNSM_7ScaleInE0ELSO_0EEEEEENS4_6LayoutINS5_IJSC_SC_SC_EEENS5_IJNSA_ILi0EEEST_ST_EEEEENS5_IJNS4_10UnderscoreESW_SW_EEEEENS4_18SM100_TMA_2SM_LOADENS4_14ComposedLayoutINS4_7SwizzleILi3ELi4ELi3EEENS4_18smem_ptr_flag_bitsILi16EEENSR_INS5_IJNSA_ILi8EEENSA_ILi64EEEEEENS5_IJS16_SC_EEEEEEEvNS4_8identityESZ_S1A_vS1B_EENS_8epilogue10collective18CollectiveEpilogueINS1D_23Sm100TmaWarpSpecializedILi4ELi2ELi16ELb1ELb0EEEJNS5_IJS16_SF_SF_EEENS5_IJNSR_IS16_SC_EENSR_INS5_IJNSA_ILi16EEESB_EEENS5_IJSC_S16_EEEEEEEESH_SI_SH_SI_NS1D_6fusion15FusionCallbacksIS1H_NS1P_17LinearCombinationISH_fSH_fLNS_15FloatRoundStyleE2EEES1I_S1O_JEEENS4_5SM1004TMEM4LOAD26SM100_TMEM_LOAD_32dp32b16xENS4_13SM90_TMA_LOADENS10_INS11_ILi1ELi4ELi3EEES14_NSR_INS5_IJS15_S1K_EEENS5_IJS1K_SC_EEEEEEENS4_39AutoVectorizingCopyWithAssumedAlignmentILi128EEENS4_14SM90_TMA_STOREES24_S26_S26_EEEvvEEEEvNT_6ParamsE)
        .other          _ZN7cutlass13device_kernelINS_4gemm6kernel13GemmUniversalIN4cute5tupleIJiiiiEEENS1_10collective13CollectiveMmaINS1_35MainloopSm100TmaUmmaWarpSpecializedILi3ELi2ELi4ENS5_IJNS4_1CILi2EEENSA_ILi1EEESC_EEEEENS5_IJNSA_ILi128EEESF_SF_EEENS_6half_tENS5_IJlSC_lEEESH_SI_NS4_8TiledMMAINS4_8MMA_AtomIJNS4_26SM100_MMA_F16BF16_2x1SM_SSISH_SH_fLi128ELi128ELNS4_4UMMA5MajorE0ELSN_0ELNSM_7ScaleInE0ELSO_0EEEEEENS4_6LayoutINS5_IJSC_SC_SC_EEENS5_IJNSA_ILi0EEEST_ST_EEEEENS5_IJNS4_10UnderscoreESW_SW_EEEEENS4_18SM100_TMA_2SM_LOADENS4_14ComposedLayoutINS4_7SwizzleILi3ELi4ELi3EEENS4_18smem_ptr_flag_bitsILi16EEENSR_INS5_IJNSA_ILi8EEENSA_ILi64EEEEEENS5_IJS16_SC_EEEEEEEvNS4_8identityESZ_S1A_vS1B_EENS_8epilogue10collective18CollectiveEpilogueINS1D_23Sm100TmaWarpSpecializedILi4ELi2ELi16ELb1ELb0EEEJNS5_IJS16_SF_SF_EEENS5_IJNSR_IS16_SC_EENSR_INS5_IJNSA_ILi16EEESB_EEENS5_IJSC_S16_EEEEEEEESH_SI_SH_SI_NS1D_6fusion15FusionCallbacksIS1H_NS1P_17LinearCombinationISH_fSH_fLNS_15FloatRoundStyleE2EEES1I_S1O_JEEENS4_5SM1004TMEM4LOAD26SM100_TMEM_LOAD_32dp32b16xENS4_13SM90_TMA_LOADENS10_INS11_ILi1ELi4ELi3EEES14_NSR_INS5_IJS15_S1K_EEENS5_IJS1K_SC_EEEEEEENS4_39AutoVectorizingCopyWithAssumedAlignmentILi128EEENS4_14SM90_TMA_STOREES24_S26_S26_EEEvvEEEEvNT_6ParamsE,@"STO_CUDA_ENTRY STV_DEFAULT"
_ZN7cutlass13device_kernelINS_4gemm6kernel13GemmUniversalIN4cute5tupleIJiiiiEEENS1_10collective13CollectiveMmaINS1_35MainloopSm100TmaUmmaWarpSpecializedILi3ELi2ELi4ENS5_IJNS4_1CILi2EEENSA_ILi1EEESC_EEEEENS5_IJNSA_ILi128EEESF_SF_EEENS_6half_tENS5_IJlSC_lEEESH_SI_NS4_8TiledMMAINS4_8MMA_AtomIJNS4_26SM100_MMA_F16BF16_2x1SM_SSISH_SH_fLi128ELi128ELNS4_4UMMA5MajorE0ELSN_0ELNSM_7ScaleInE0ELSO_0EEEEEENS4_6LayoutINS5_IJSC_SC_SC_EEENS5_IJNSA_ILi0EEEST_ST_EEEEENS5_IJNS4_10UnderscoreESW_SW_EEEEENS4_18SM100_TMA_2SM_LOADENS4_14ComposedLayoutINS4_7SwizzleILi3ELi4ELi3EEENS4_18smem_ptr_flag_bitsILi16EEENSR_INS5_IJNSA_ILi8EEENSA_ILi64EEEEEENS5_IJS16_SC_EEEEEEEvNS4_8identityESZ_S1A_vS1B_EENS_8epilogue10collective18CollectiveEpilogueINS1D_23Sm100TmaWarpSpecializedILi4ELi2ELi16ELb1ELb0EEEJNS5_IJS16_SF_SF_EEENS5_IJNSR_IS16_SC_EENSR_INS5_IJNSA_ILi16EEESB_EEENS5_IJSC_S16_EEEEEEEESH_SI_SH_SI_NS1D_6fusion15FusionCallbacksIS1H_NS1P_17LinearCombinationISH_fSH_fLNS_15FloatRoundStyleE2EEES1I_S1O_JEEENS4_5SM1004TMEM4LOAD26SM100_TMEM_LOAD_32dp32b16xENS4_13SM90_TMA_LOADENS10_INS11_ILi1ELi4ELi3EEES14_NSR_INS5_IJS15_S1K_EEENS5_IJS1K_SC_EEEEEEENS4_39AutoVectorizingCopyWithAssumedAlignmentILi128EEENS4_14SM90_TMA_STOREES24_S26_S26_EEEvvEEEEvNT_6ParamsE:
[----:B------:R-:W1:Y:S01]  /*0000*/  LDC R1, c[0x0][0x37c] ;  /* 0x0000df00ff017b82 */ /* 0x000e620000000800 */
[----:B------:R-:W2:Y:S01]  /*0010*/  S2R R72, SR_TID.X ;  /* 0x0000000000487919 */ /* 0x000ea20000002100 */
[----:B------:R-:W3:Y:S06]  /*0020*/  LDCU.64 UR6, c[0x0][0x890] ;  /* 0x00011200ff0677ac */ /* 0x000eec0008000a00 */
[----:B------:R-:W4:Y:S01]  /*0030*/  S2UR UR37, SR_CgaCtaId ;  /* 0x00000000002579c3 */ /* 0x000f220000008800 */
[----:B------:R-:W-:Y:S02]  /*0040*/  PRMT R59, RZ, 0x7610, R59 ;  /* 0x00007610ff3b7816 */ /* 0x000fe4000000003b */
[----:B------:R-:W-:Y:S01]  /*0050*/  ELECT P1, URZ, PT ;  /* 0x0000000000ff782f */ /* 0x000fe20003820000 */
[----:B------:R-:W1:Y:S01]  /*0060*/  LDCU.64 UR46, c[0x0][0x358] ;  /* 0x00006b00ff2e77ac */ /* 0x000e620008000a00 */
[----:B---3--:R-:W-:-:S04]  /*0070*/  UISETP.NE.U32.AND UP0, UPT, UR6, URZ, UPT ;  /* 0x000000ff0600728c */ /* 0x008fc8000bf05070 */
[----:B------:R-:W-:Y:S02]  /*0080*/  UISETP.NE.AND.EX UP0, UPT, UR7, URZ, UPT, UP0 ;  /* 0x000000ff0700728c */ /* 0x000fe4000bf05300 */
[----:B----4-:R-:W-:Y:S02]  /*0090*/  ULOP3.LUT UR5, UR37, 0x1, URZ, 0xc0, !UPT ;  /* 0x0000000125057892 */ /* 0x010fe4000f8ec0ff */
[----:B------:R-:W-:Y:S01]  /*00a0*/  ULOP3.LUT UR4, UR37, 0x1, URZ, 0x3c, !UPT ;  /* 0x0000000125047892 */ /* 0x000fe2000f8e3cff */
[----:B--2---:R-:W-:-:S05]  /*00b0*/  SHF.R.U32.HI R66, RZ, 0x5, R72 ;  /* 0x00000005ff427819 */ /* 0x004fca0000011648 */
[----:B------:R-:W2:Y:S02]  /*00c0*/  SHFL.IDX PT, R0, R66, RZ, 0x1f ;  /* 0x00001fff42007589 */ /* 0x000ea400000e0000 */
[----:B--2---:R-:W-:Y:S01]  /*00d0*/  R2UR UR10, R0 ;  /* 0x00000000000a72ca */ /* 0x004fe200000e0000 */
[----:B-1----:R-:W-:-:S14]  /*00e0*/  BRA.U UP0, `(.L_x_0) ;  /* 0x00000001002c7547 */ /* 0x002fdc000b800000 */
[----:B------:R-:W1:Y:S02]  /*00f0*/  LDCU.64 UR8, c[0x0][0x888] ;  /* 0x00011100ff0877ac */ /* 0x000e640008000a00 */
[----:B-1----:R-:W-:-:S04]  /*0100*/  UISETP.NE.U32.AND UP0, UPT, UR8, URZ, UPT ;  /* 0x000000ff0800728c */ /* 0x002fc8000bf05070 */
[----:B------:R-:W-:-:S09]  /*0110*/  UISETP.NE.AND.EX UP0, UPT, UR9, URZ, UPT, UP0 ;  /* 0x000000ff0900728c */ /* 0x000fd2000bf05300 */
[----:B------:R-:W-:Y:S05]  /*0120*/  BRA.U !UP0, `(.L_x_1) ;  /* 0x0000000108107547 */ /* 0x000fea000b800000 */
[----:B------:R-:W1:Y:S02]  /*0130*/  LDC.64 R2, c[0x0][0x888] ;  /* 0x00022200ff027b82 */ /* 0x000e640000000a00 */
[----:B-1----:R1:W5:Y:S01]  /*0140*/  LDG.E R35, desc[UR46][R2.64] ;  /* 0x0000002e02237981 */ /* 0x002362000c1e1900 */
[----:B------:R-:W-:Y:S01]  /*0150*/  HFMA2 R59, -RZ, RZ, 0, 5.9604644775390625e-08 ;  /* 0x00000001ff3b7431 */ /* 0x000fe200000001ff */
[----:B------:R-:W-:Y:S05]  /*0160*/  BRA `(.L_x_0) ;  /* 0x00000000000c7947 */ /* 0x000fea0003800000 */
.L_x_1:
[----:B------:R-:W1:Y:S01]  /*0170*/  LDCU UR8, c[0x0][0x880] ;  /* 0x00011000ff0877ac */ /* 0x000e620008000800 */
[----:B------:R-:W-:Y:S01]  /*0180*/  HFMA2 R59, -RZ, RZ, 0, 5.9604644775390625e-08 ;  /* 0x00000001ff3b7431 */ /* 0x000fe200000001ff */
[----:B-1----:R-:W-:-:S07]  /*0190*/  MOV R35, UR8 ;  /* 0x0000000800237c02 */ /* 0x002fce0008000f00 */
.L_x_0:
[----:B------:R-:W2:Y:S02]  /*01a0*/  LDCU.64 UR8, c[0x0][0x8b0] ;  /* 0x00011600ff0877ac */ /* 0x000ea40008000a00 */
[----:B--2---:R-:W-:-:S04]  /*01b0*/  UISETP.NE.U32.AND UP0, UPT, UR8, URZ, UPT ;  /* 0x000000ff0800728c */ /* 0x004fc8000bf05070 */
[----:B------:R-:W-:-:S09]  /*01c0*/  UISETP.NE.AND.EX UP0, UPT, UR9, URZ, UPT, UP0 ;  /* 0x000000ff0900728c */ /* 0x000fd2000bf05300 */
[----:B------:R-:W-:Y:S05]  /*01d0*/  BRA.U UP0, `(.L_x_2) ;  /* 0x0000000100247547 */ /* 0x000fea000b800000 */
[----:B------:R-:W2:Y:S02]  /*01e0*/  LDCU.64 UR8, c[0x0][0x8a8] ;  /* 0x00011500ff0877ac */ /* 0x000ea40008000a00 */
[----:B--2---:R-:W-:-:S04]  /*01f0*/  UISETP.NE.U32.AND UP0, UPT, UR8, URZ, UPT ;  /* 0x000000ff0800728c */ /* 0x004fc8000bf05070 */
[----:B------:R-:W-:-:S09]  /*0200*/  UISETP.NE.AND.EX UP0, UPT, UR9, URZ, UPT, UP0 ;  /* 0x000000ff0900728c */ /* 0x000fd2000bf05300 */
[----:B------:R-:W-:Y:S05]  /*0210*/  BRA.U !UP0, `(.L_x_3) ;  /* 0x00000001080c7547 */ /* 0x000fea000b800000 */
[----:B------:R-:W2:Y:S02]  /*0220*/  LDC.64 R32, c[0x0][0x8a8] ;  /* 0x00022a00ff207b82 */ /* 0x000ea40000000a00 */
[----:B--2---:R2:W5:Y:S01]  /*0230*/  LDG.E R32, desc[UR46][R32.64] ;  /* 0x0000002e20207981 */ /* 0x004562000c1e1900 */
[----:B------:R-:W-:Y:S05]  /*0240*/  BRA `(.L_x_2) ;  /* 0x0000000000087947 */ /* 0x000fea0003800000 */
.L_x_3:
[----:B------:R-:W2:Y:S02]  /*0250*/  LDCU UR8, c[0x0][0x8a0] ;  /* 0x00011400ff0877ac */ /* 0x000ea40008000800 */
[----:B--2---:R-:W-:Y:S02]  /*0260*/  MOV R32, UR8 ;  /* 0x0000000800207c02 */ /* 0x004fe40008000f00 */
.L_x_2:
[----:B------:R-:W-:Y:S01]  /*0270*/  IMAD.U32 R0, RZ, RZ, UR10 ;  /* 0x0000000aff007e24 */ /* 0x000fe2000f8e00ff */
[----:B------:R-:W-:Y:S04]  /*0280*/  BSSY.RECONVERGENT B0, `(.L_x_4) ;  /* 0x000000c000007945 */ /* 0x000fe80003800200 */
[C---:B------:R-:W-:Y:S02]  /*0290*/  ISETP.NE.OR P2, PT, R0.reuse, 0x1, !P1 ;  /* 0x000000010000780c */ /* 0x040fe40004f45670 */
[----:B------:R-:W-:-:S11]  /*02a0*/  ISETP.NE.OR P0, PT, R0, 0x3, !P1 ;  /* 0x000000030000780c */ /* 0x000fd60004f05670 */
[----:B------:R-:W-:Y:S05]  /*02b0*/  @P2 BRA `(.L_x_5) ;  /* 0x0000000000202947 */ /* 0x000fea0003800000 */
[----:B------:R-:W3:Y:S02]  /*02c0*/  LDCU.64 UR8, c[0x0][0x348] ;  /* 0x00006900ff0877ac */ /* 0x000ee40008000a00 */
[----:B---3--:R-:W-:Y:S02]  /*02d0*/  UIADD3 UR12, UP1, UPT, UR8, 0x80, URZ ;  /* 0x00000080080c7890 */ /* 0x008fe4000ff3e0ff */
[----:B------:R-:W-:Y:S02]  /*02e0*/  UIADD3 UR8, UP0, UPT, UR8, 0x180, URZ ;  /* 0x0000018008087890 */ /* 0x000fe4000ff1e0ff */
[----:B------:R-:W-:Y:S02]  /*02f0*/  UIADD3.X UR13, UPT, UPT, URZ, UR9, URZ, UP1, !UPT ;  /* 0x00000009ff0d7290 */ /* 0x000fe40008ffe4ff */
[----:B------:R-:W-:-:S07]  /*0300*/  UIADD3.X UR9, UPT, UPT, URZ, UR9, URZ, UP0, !UPT ;  /* 0x00000009ff097290 */ /* 0x000fce00087fe4ff */
[----:B------:R3:W-:Y:S02]  /*0310*/  UTMACCTL.PF [UR12] ;  /* 0x000000000c0079b9 */ /* 0x0007e40008040000 */
[----:B------:R3:W-:Y:S02]  /*0320*/  UTMACCTL.PF [UR8] ;  /* 0x00000000080079b9 */ /* 0x0007e40008040000 */
[----:B---3--:R-:W-:Y:S01]  /*0330*/  NOP ;  /* 0x0000000000007918 */ /* 0x008fe20000000000 */
.L_x_5:
[----:B------:R-:W-:Y:S05]  /*0340*/  BSYNC.RECONVERGENT B0 ;  /* 0x0000000000007941 */ /* 0x000fea0003800200 */
.L_x_4:
[----:B------:R-:W-:Y:S04]  /*0350*/  BSSY.RECONVERGENT B0, `(.L_x_6) ;  /* 0x000000a000007945 */ /* 0x000fe80003800200 */
        /* <DEDUP_REMOVED lines=9> */
.L_x_7:
[----:B------:R-:W-:Y:S05]  /*03f0*/  BSYNC.RECONVERGENT B0 ;  /* 0x0000000000007941 */ /* 0x000fea0003800200 */
.L_x_6:
[----:B------:R-:W3:Y:S01]  /*0400*/  LDCU.64 UR8, c[0x0][0x888] ;  /* 0x00011100ff0877ac */ /* 0x000ee20008000a00 */
[----:B------:R-:W-:Y:S02]  /*0410*/  UISETP.EQ.U32.AND UP1, UPT, UR6, URZ, UPT ;  /* 0x000000ff0600728c */ /* 0x000fe4000bf22070 */
[----:B------:R-:W-:Y:S02]  /*0420*/  UPLOP3.LUT UP5, UPT, UPT, UPT, UPT, 0x80, 0x8 ;  /* 0x000000000008789c */ /* 0x000fe40003faf070 */
[----:B---3--:R-:W-:-:S04]  /*0430*/  UISETP.NE.U32.AND UP0, UPT, UR8, URZ, UPT ;  /* 0x000000ff0800728c */ /* 0x008fc8000bf05070 */
[----:B------:R-:W-:-:S04]  /*0440*/  UISETP.NE.AND.EX UP0, UPT, UR9, URZ, UPT, UP0 ;  /* 0x000000ff0900728c */ /* 0x000fc8000bf05300 */
[----:B------:R-:W-:-:S04]  /*0450*/  UISETP.EQ.OR.EX UP2, UPT, UR7, URZ, !UP0, UP1 ;  /* 0x000000ff0700728c */ /* 0x000fc8000c742710 */
[----:B------:R-:W-:-:S05]  /*0460*/  UP2UR UR50, UPR, URZ, 0x4 ;  /* 0x00000004ff327883 */ /* 0x000fca0008000000 */
[----:B------:R-:W-:Y:S07]  /*0470*/  BRA.U !UP2, `(.L_x_8) ;  /* 0x000000010a207547 */ /* 0x000fee000b800000 */
[----:B------:R-:W-:Y:S01]  /*0480*/  UISETP.NE.U32.AND UP2, UPT, UR6, URZ, UPT ;  /* 0x000000ff0600728c */ /* 0x000fe2000bf45070 */
[----:B-----5:R-:W-:Y:S01]  /*0490*/  FSETP.NEU.AND P0, PT, R35, RZ, PT ;  /* 0x000000ff2300720b */ /* 0x020fe20003f0d000 */
[----:B------:R-:W-:Y:S02]  /*04a0*/  USEL UR6, URZ, 0xffffffff, UP0 ;  /* 0xffffffffff067887 */ /* 0x000fe40008000000 */
[----:B------:R-:W-:-:S10]  /*04b0*/  UISETP.NE.AND.EX UP2, UPT, UR7, URZ, UPT, UP2 ;  /* 0x000000ff0700728c */ /* 0x000fd4000bf45320 */
[----:B------:R-:W-:Y:S01]  /*04c0*/  VOTEU.ANY UP1, P0 ;  /* 0x0000000000ff7886 */ /* 0x000fe20000020100 */
[----:B------:R-:W-:-:S04]  /*04d0*/  @!UP2 USEL UR6, URZ, 0xffffffff, UP1 ;  /* 0xffffffffff06a887 */ /* 0x000fc80008800000 */
[----:B------:R-:W-:-:S04]  /*04e0*/  ULOP3.LUT UR6, UR6, 0x1, URZ, 0xc0, !UPT ;  /* 0x0000000106067892 */ /* 0x000fc8000f8ec0ff */
[----:B------:R-:W-:-:S11]  /*04f0*/  UISETP.NE.U32.AND UP5, UPT, UR6, 0x1, UPT ;  /* 0x000000010600788c */ /* 0x000fd6000bfa5070 */
.L_x_8:
[----:B------:R-:W3:Y:S01]  /*0500*/  SHFL.IDX PT, R0, R66, RZ, 0x1f ;  /* 0x00001fff42007589 */ /* 0x000ee200000e0000 */
[----:B------:R-:W-:-:S04]  /*0510*/  UISETP.NE.AND UP1, UPT, UR10, 0x2, UPT ;  /* 0x000000020a00788c */ /* 0x000fc8000bf25270 */
[----:B------:R-:W-:Y:S02]  /*0520*/  UISETP.EQ.AND UP2, UPT, UR5, URZ, !UP1 ;  /* 0x000000ff0500728c */ /* 0x000fe4000cf42270 */
[----:B------:R-:W-:-:S04]  /*0530*/  USEL UR6, URZ, 0x1, UP1 ;  /* 0x00000001ff067887 */ /* 0x000fc80008800000 */
[----:B------:R-:W-:Y:S02]  /*0540*/  PLOP3.LUT P5, PT, P1, PT, UP2, 0x80, 0x8 ;  /* 0x000000000008781c */ /* 0x000fe40000faf028 */
[----:B---3--:R-:W-:-:S13]  /*0550*/  ISETP.NE.AND P0, PT, R0, RZ, PT ;  /* 0x000000ff0000720c */ /* 0x008fda0003f05270 */
[----:B------:R-:W-:Y:S05]  /*0560*/  @P0 BRA `(.L_x_9) ;  /* 0x00000000003c0947 */ /* 0x000fea0003800000 */
[----:B------:R-:W-:Y:S01]  /*0570*/  UMOV UR8, 0x400 ;  /* 0x0000040000087882 */ /* 0x000fe20000000000 */
[----:B------:R-:W-:Y:S01]  /*0580*/  UMOV UR7, 0x1 ;  /* 0x0000000100077882 */ /* 0x000fe20000000000 */
[----:B------:R-:W-:Y:S02]  /*0590*/  ULEA UR8, UR37, UR8, 0x18 ;  /* 0x0000000825087291 */ /* 0x000fe4000f8ec0ff */
[----:B------:R-:W-:-:S04]  /*05a0*/  UIADD3 UR12, UPT, UPT, -UR7, 0x100000, URZ ;  /* 0x00100000070c7890 */ /* 0x000fc8000fffe1ff */
[----:B------:R-:W-:Y:S02]  /*05b0*/  USHF.L.U32 UR13, UR12, 0xb, URZ ;  /* 0x0000000b0c0d7899 */ /* 0x000fe400080006ff */
[----:B------:R-:W-:Y:S01]  /*05c0*/  USHF.L.U32 UR12, UR12, 0x1, URZ ;  /* 0x000000010c0c7899 */ /* 0x000fe200080006ff */
[----:B------:R-:W-:Y:S01]  /*05d0*/  ELECT P0, URZ, PT ;  /* 0x0000000000ff782f */ /* 0x000fe20003800000 */
[----:B------:R-:W3:Y:S10]  /*05e0*/  FENCE.VIEW.ASYNC.S ;  /* 0x00000000000073c6 */ /* 0x000ef40000000000 */
[----:B---3--:R3:W4:Y:S01]  /*05f0*/  SYNCS.EXCH.64 URZ, [UR8], UR12 ;  /* 0x0000000c08ff75b2 */ /* 0x0087220008000100 */
[----:B------:R3:W1:Y:S01]  /*0600*/  SYNCS.EXCH.64 URZ, [UR8+0x18], UR12 ;  /* 0x0000180c08ff75b2 */ /* 0x0006620008000100 */
[----:B------:R3:W1:Y:S01]  /*0610*/  SYNCS.EXCH.64 URZ, [UR8+0x8], UR12 ;  /* 0x0000080c08ff75b2 */ /* 0x0006620008000100 */
[----:B------:R3:W1:Y:S01]  /*0620*/  SYNCS.EXCH.64 URZ, [UR8+0x20], UR12 ;  /* 0x0000200c08ff75b2 */ /* 0x0006620008000100 */
[----:B------:R3:W1:Y:S01]  /*0630*/  SYNCS.EXCH.64 URZ, [UR8+0x10], UR12 ;  /* 0x0000100c08ff75b2 */ /* 0x0006620008000100 */
[----:B------:R3:W1:Y:S01]  /*0640*/  SYNCS.EXCH.64 URZ, [UR8+0x28], UR12 ;  /* 0x0000280c08ff75b2 */ /* 0x0006620008000100 */
[----:B------:R-:W-:Y:S01]  /*0650*/  NOP ;  /* 0x0000000000007918 */ /* 0x000fe20000000000 */
.L_x_9:
[----:B------:R-:W2:Y:S01]  /*0660*/  SHFL.IDX PT, R0, R66, RZ, 0x1f ;  /* 0x00001fff42007589 */ /* 0x000ea200000e0000 */
[----:B------:R-:W-:Y:S01]  /*0670*/  NOP ;  /* 0x0000000000007918 */ /* 0x000fe20000000000 */
[----:B--2---:R-:W-:-:S13]  /*0680*/  ISETP.NE.AND P0, PT, R0, 0x1, PT ;  /* 0x000000010000780c */ /* 0x004fda0003f05270 */
[----:B------:R-:W-:Y:S05]  /*0690*/  @P0 BRA `(.L_x_10) ;  /* 0x0000000000540947 */ /* 0x000fea0003800000 */
[----:B------:R-:W-:Y:S01]  /*06a0*/  UMOV UR9, 0x400 ;  /* 0x0000040000097882 */ /* 0x000fe20000000000 */
[----:B---3--:R-:W-:Y:S01]  /*06b0*/  UMOV UR8, 0x20 ;  /* 0x0000002000087882 */ /* 0x008fe20000000000 */
[----:B------:R-:W-:Y:S01]  /*06c0*/  UMOV UR7, 0x80 ;  /* 0x0000008000077882 */ /* 0x000fe20000000000 */
[----:B------:R-:W-:Y:S02]  /*06d0*/  ULEA UR9, UR37, UR9, 0x18 ;  /* 0x0000000925097291 */ /* 0x000fe4000f8ec0ff */
[----:B------:R-:W-:-:S04]  /*06e0*/  UIADD3 UR12, UPT, UPT, -UR8, 0x100000, URZ ;  /* 0x00100000080c7890 */ /* 0x000fc8000fffe1ff */
[----:B------:R-:W-:Y:S02]  /*06f0*/  USHF.L.U32 UR13, UR12, 0xb, URZ ;  /* 0x0000000b0c0d7899 */ /* 0x000fe400080006ff */
[----:B------:R-:W-:Y:S02]  /*0700*/  USHF.L.U32 UR12, UR12, 0x1, URZ ;  /* 0x000000010c0c7899 */ /* 0x000fe400080006ff */
[----:B------:R-:W-:-:S04]  /*0710*/  UIADD3 UR14, UPT, UPT, -UR7, 0x100000, URZ ;  /* 0x00100000070e7890 */ /* 0x000fc8000fffe1ff */
[----:B------:R-:W-:Y:S02]  /*0720*/  USHF.L.U32 UR15, UR14, 0xb, URZ ;  /* 0x0000000b0e0f7899 */ /* 0x000fe400080006ff */
[----:B------:R-:W-:Y:S01]  /*0730*/  USHF.L.U32 UR14, UR14, 0x1, URZ ;  /* 0x000000010e0e7899 */ /* 0x000fe200080006ff */
[----:B------:R-:W-:Y:S01]  /*0740*/  ELECT P0, URZ, PT ;  /* 0x0000000000ff782f */ /* 0x000fe20003800000 */
[----:B------:R-:W2:Y:S02]  /*0750*/  FENCE.VIEW.ASYNC.S ;  /* 0x00000000000073c6 */ /* 0x000ea40000000000 */
[----:B--2---:R2:W3:Y:S08]  /*0760*/  SYNCS.EXCH.64 URZ, [UR9+0x30], UR12 ;  /* 0x0000300c09ff75b2 */ /* 0x0044f00008000100 */
[----:B------:R2:W1:Y:S01]  /*0770*/  SYNCS.EXCH.64 URZ, [UR9+0x50], UR14 ;  /* 0x0000500e09ff75b2 */ /* 0x0004620008000100 */
[----:B------:R2:W1:Y:S01]  /*0780*/  SYNCS.EXCH.64 URZ, [UR9+0x38], UR12 ;  /* 0x0000380c09ff75b2 */ /* 0x0004620008000100 */
[----:B------:R2:W1:Y:S01]  /*0790*/  SYNCS.EXCH.64 URZ, [UR9+0x58], UR14 ;  /* 0x0000580e09ff75b2 */ /* 0x0004620008000100 */
[----:B------:R2:W1:Y:S01]  /*07a0*/  SYNCS.EXCH.64 URZ, [UR9+0x40], UR12 ;  /* 0x0000400c09ff75b2 */ /* 0x0004620008000100 */
[----:B------:R2:W1:Y:S01]  /*07b0*/  SYNCS.EXCH.64 URZ, [UR9+0x60], UR14 ;  /* 0x0000600e09ff75b2 */ /* 0x0004620008000100 */
[----:B------:R2:W1:Y:S01]  /*07c0*/  SYNCS.EXCH.64 URZ, [UR9+0x48], UR12 ;  /* 0x0000480c09ff75b2 */ /* 0x0004620008000100 */
[----:B------:R2:W1:Y:S01]  /*07d0*/  SYNCS.EXCH.64 URZ, [UR9+0x68], UR14 ;  /* 0x0000680e09ff75b2 */ /* 0x0004620008000100 */
[----:B------:R-:W-:Y:S01]  /*07e0*/  NOP ;  /* 0x0000000000007918 */ /* 0x000fe20000000000 */
.L_x_10:
[----:B------:R-:W4:Y:S01]  /*07f0*/  SHFL.IDX PT, R0, R66, RZ, 0x1f ;  /* 0x00001fff42007589 */ /* 0x000f2200000e0000 */
[----:B------:R-:W-:Y:S01]  /*0800*/  NOP ;  /* 0x0000000000007918 */ /* 0x000fe20000000000 */
[----:B----4-:R-:W-:-:S13]  /*0810*/  ISETP.NE.AND P0, PT, R0, 0x3, PT ;  /* 0x000000030000780c */ /* 0x010fda0003f05270 */
[----:B------:R-:W-:Y:S05]  /*0820*/  @P0 BRA `(.L_x_11) ;  /* 0x00000000002c0947 */ /* 0x000fea0003800000 */
[----:B---3--:R-:W-:Y:S01]  /*0830*/  UMOV UR8, 0x400 ;  /* 0x0000040000087882 */ /* 0x008fe20000000000 */
[----:B------:R-:W-:Y:S01]  /*0840*/  UMOV UR7, 0x20 ;  /* 0x0000002000077882 */ /* 0x000fe20000000000 */
[----:B------:R-:W-:Y:S02]  /*0850*/  ULEA UR8, UR37, UR8, 0x18 ;  /* 0x0000000825087291 */ /* 0x000fe4000f8ec0ff */
[----:B--2---:R-:W-:-:S04]  /*0860*/  UIADD3 UR12, UPT, UPT, -UR7, 0x100000, URZ ;  /* 0x00100000070c7890 */ /* 0x004fc8000fffe1ff */
[----:B------:R-:W-:Y:S02]  /*0870*/  USHF.L.U32 UR13, UR12, 0xb, URZ ;  /* 0x0000000b0c0d7899 */ /* 0x000fe400080006ff */
[----:B------:R-:W-:Y:S01]  /*0880*/  USHF.L.U32 UR12, UR12, 0x1, URZ ;  /* 0x000000010c0c7899 */ /* 0x000fe200080006ff */
[----:B------:R-:W-:Y:S01]  /*0890*/  ELECT P0, URZ, PT ;  /* 0x0000000000ff782f */ /* 0x000fe20003800000 */
[----:B------:R-:W2:Y:S10]  /*08a0*/  FENCE.VIEW.ASYNC.S ;  /* 0x00000000000073c6 */ /* 0x000eb40000000000 */
[----:B--2---:R4:W2:Y:S01]  /*08b0*/  SYNCS.EXCH.64 URZ, [UR8+0x70], UR12 ;  /* 0x0000700c08ff75b2 */ /* 0x0048a20008000100 */
[----:B------:R4:W3:Y:S02]  /*08c0*/  SYNCS.EXCH.64 URZ, [UR8+0x78], UR12 ;  /* 0x0000780c08ff75b2 */ /* 0x0008e40008000100 */
[----:B----4-:R-:W-:Y:S01]  /*08d0*/  NOP ;  /* 0x0000000000007918 */ /* 0x010fe20000000000 */
.L_x_11:
[----:B------:R-:W4:Y:S01]  /*08e0*/  SHFL.IDX PT, R0, R66, RZ, 0x1f ;  /* 0x00001fff42007589 */ /* 0x000f2200000e0000 */
[----:B------:R-:W-:Y:S01]  /*08f0*/  NOP ;  /* 0x0000000000007918 */ /* 0x000fe20000000000 */
[----:B----4-:R-:W-:-:S13]  /*0900*/  ISETP.NE.AND P0, PT, R0, 0x4, PT ;  /* 0x000000040000780c */ /* 0x010fda0003f05270 */
[----:B------:R-:W-:Y:S05]  /*0910*/  @P0 BRA `(.L_x_12) ;  /* 0x0000000000480947 */ /* 0x000fea0003800000 */
[----:B--2---:R-:W-:Y:S01]  /*0920*/  UMOV UR9, 0x1e0 ;  /* 0x000001e000097882 */ /* 0x004fe20000000000 */
[----:B---3--:R-:W-:Y:S01]  /*0930*/  UMOV UR8, 0x400 ;  /* 0x0000040000087882 */ /* 0x008fe20000000000 */
[----:B------:R-:W-:Y:S01]  /*0940*/  USEL UR9, UR9, 0x1a0, UP5 ;  /* 0x000001a009097887 */ /* 0x000fe2000a800000 */
        /* <DEDUP_REMOVED lines=10> */
[----:B--2---:R4:W2:Y:S08]  /*09f0*/  SYNCS.EXCH.64 URZ, [UR8+0x80], UR12 ;  /* 0x0000800c08ff75b2 */ /* 0x0048b00008000100 */
[----:B------:R4:W3:Y:S01]  /*0a00*/  SYNCS.EXCH.64 URZ, [UR8+0x90], UR14 ;  /* 0x0000900e08ff75b2 */ /* 0x0008e20008000100 */
[----:B------:R4:W1:Y:S01]  /*0a10*/  SYNCS.EXCH.64 URZ, [UR8+0x88], UR12 ;  /* 0x0000880c08ff75b2 */ /* 0x0008620008000100 */
[----:B------:R4:W1:Y:S02]  /*0a20*/  SYNCS.EXCH.64 URZ, [UR8+0x98], UR14 ;  /* 0x0000980e08ff75b2 */ /* 0x0008640008000100 */
[----:B----4-:R-:W-:Y:S01]  /*0a30*/  NOP ;  /* 0x0000000000007918 */ /* 0x010fe20000000000 */
.L_x_12:
[----:B------:R-:W4:Y:S01]  /*0a40*/  SHFL.IDX PT, R0, R66, RZ, 0x1f ;  /* 0x00001fff42007589 */ /* 0x000f2200000e0000 */
[----:B------:R-:W-:Y:S01]  /*0a50*/  NOP ;  /* 0x0000000000007918 */ /* 0x000fe20000000000 */
[----:B----4-:R-:W-:-:S13]  /*0a60*/  ISETP.NE.AND P0, PT, R0, 0x5, PT ;  /* 0x000000050000780c */ /* 0x010fda0003f05270 */
[----:B------:R-:W-:Y:S05]  /*0a70*/  @P0 BRA `(.L_x_13) ;  /* 0x0000000000540947 */ /* 0x000fea0003800000 */
[----:B--2---:R-:W-:Y:S01]  /*0a80*/  UMOV UR9, 0x400 ;  /* 0x0000040000097882 */ /* 0x004fe20000000000 */
        /* <DEDUP_REMOVED lines=14> */
[----:B------:R4:W1:Y:S01]  /*0b70*/  SYNCS.EXCH.64 URZ, [UR9+0xc8], UR14 ;  /* 0x0000c80e09ff75b2 */ /* 0x0008620008000100 */
[----:B------:R4:W1:Y:S01]  /*0b80*/  SYNCS.EXCH.64 URZ, [UR9+0xb0], UR12 ;  /* 0x0000b00c09ff75b2 */ /* 0x0008620008000100 */
[----:B------:R4:W1:Y:S01]  /*0b90*/  SYNCS.EXCH.64 URZ, [UR9+0xd0], UR14 ;  /* 0x0000d00e09ff75b2 */ /* 0x0008620008000100 */
[----:B------:R4:W1:Y:S01]  /*0ba0*/  SYNCS.EXCH.64 URZ, [UR9+0xb8], UR12 ;  /* 0x0000b80c09ff75b2 */ /* 0x0008620008000100 */
[----:B------:R4:W1:Y:S02]  /*0bb0*/  SYNCS.EXCH.64 URZ, [UR9+0xd8], UR14 ;  /* 0x0000d80e09ff75b2 */ /* 0x0008640008000100 */
[----:B----4-:R-:W-:Y:S01]  /*0bc0*/  NOP ;  /* 0x0000000000007918 */ /* 0x010fe20000000000 */
.L_x_13:
[----:B------:R-:W4:Y:S01]  /*0bd0*/  SHFL.IDX PT, R0, R66, RZ, 0x1f ;  /* 0x00001fff42007589 */ /* 0x000f2200000e0000 */
[----:B------:R-:W-:Y:S01]  /*0be0*/  ISETP.NE.OR P1, PT, RZ, UR10, !P1 ;  /* 0x0000000aff007c0c */ /* 0x000fe2000cf25670 */
        /* <DEDUP_REMOVED lines=12> */
[----:B------:R4:W3:Y:S01]  /*0cb0*/  SYNCS.EXCH.64 URZ, [UR8+0xf0], UR12 ;  /* 0x0000f00c08ff75b2 */ /* 0x0008e20008000100 */
[----:B------:R4:W1:Y:S01]  /*0cc0*/  SYNCS.EXCH.64 URZ, [UR8+0xe8], UR12 ;  /* 0x0000e80c08ff75b2 */ /* 0x0008620008000100 */
[----:B------:R4:W1:Y:S02]  /*0cd0*/  SYNCS.EXCH.64 URZ, [UR8+0xf8], UR12 ;  /* 0x0000f80c08ff75b2 */ /* 0x0008640008000100 */
[----:B----4-:R-:W-:Y:S01]  /*0ce0*/  NOP ;  /* 0x0000000000007918 */ /* 0x010fe20000000000 */
.L_x_14:
[----:B------:R-:W-:Y:S01]  /*0cf0*/  VOTEU.ALL UP1, P1 ;  /* 0x0000000000ff7886 */ /* 0x000fe20000820000 */
[----:B---3--:R-:W3:Y:S01]  /*0d00*/  LDCU UR8, c[0x0][0x36c] ;  /* 0x00006d80ff0877ac */ /* 0x008ee20008000800 */
[----:B------:R-:W-:Y:S01]  /*0d10*/  NOP ;  /* 0x0000000000007918 */ /* 0x000fe20000000000 */
[----:B------:R-:W-:Y:S01]  /*0d20*/  LOP3.LUT R10, R72, 0x1f, RZ, 0xc0, !PT ;  /* 0x0000001f480a7812 */ /* 0x000fe200078ec0ff */
[----:B--2---:R-:W-:Y:S01]  /*0d30*/  UMOV UR12, 0x20 ;  /* 0x00000020000c7882 */ /* 0x004fe20000000000 */
[----:B------:R-:W-:Y:S01]  /*0d40*/  @!UP1 UMOV UR7, 0x400 ;  /* 0x0000040000079882 */ /* 0x000fe20000000000 */
[----:B------:R-:W-:-:S04]  /*0d50*/  @!UP1 UIADD3 UR12, UPT, UPT, -UR12, 0x100000, URZ ;  /* 0x001000000c0c9890 */ /* 0x000fc8000fffe1ff */
[----:B------:R-:W-:Y:S02]  /*0d60*/  @!UP1 USHF.L.U32 UR13, UR12, 0xb, URZ ;  /* 0x0000000b0c0d9899 */ /* 0x000fe400080006ff */
[----:B------:R-:W-:Y:S02]  /*0d70*/  @!UP1 USHF.L.U32 UR12, UR12, 0x1, URZ ;  /* 0x000000010c0c9899 */ /* 0x000fe400080006ff */
[----:B------:R-:W-:Y:S01]  /*0d80*/  @!UP1 ULEA UR7, UR37, UR7, 0x18 ;  /* 0x0000000725079291 */ /* 0x000fe2000f8ec0ff */
[----:B------:R-:W-:Y:S01]  /*0d90*/  VOTEU.ALL UP1, P1 ;  /* 0x0000000000ff7886 */ /* 0x000fe20000820000 */
[----:B------:R-:W-:Y:S01]  /*0da0*/  UISETP.NE.AND UP4, UPT, UR10, URZ, UPT ;  /* 0x000000ff0a00728c */ /* 0x000fe2000bf85270 */
[----:B------:R-:W2:Y:S09]  /*0db0*/  FENCE.VIEW.ASYNC.S ;  /* 0x00000000000073c6 */ /* 0x000eb20000000000 */
[----:B--2---:R2:W4:Y:S01]  /*0dc0*/  @!UP1 SYNCS.EXCH.64 URZ, [UR7+0x100], UR12 ;  /* 0x0001000c07ff95b2 */ /* 0x0045220008000100 */
[----:B---3--:R-:W-:-:S09]  /*0dd0*/  UISETP.EQ.U32.AND UP1, UPT, UR8, 0x1, UPT ;  /* 0x000000010800788c */ /* 0x008fd2000bf22070 */
[----:B------:R-:W-:Y:S05]  /*0de0*/  BRA.U !UP1, `(.L_x_15) ;  /* 0x0000000109087547 */ /* 0x000fea000b800000 */
[----:B-1--4-:R-:W-:Y:S01]  /*0df0*/  UCGABAR_ARV ;  /* 0x00000000000079c7 */ /* 0x012fe20008000000 */
[----:B------:R-:W-:Y:S05]  /*0e00*/  BRA `(.L_x_16) ;  /* 0x0000000000047947 */ /* 0x000fea0003800000 */
.L_x_15:
[----:B-1--4-:R-:W-:Y:S01]  /*0e10*/  NOP ;  /* 0x0000000000007918 */ /* 0x012fe20000000000 */
.L_x_16:
[----:B------:R-:W1:Y:S01]  /*0e20*/  S2R R11, SR_CTAID.X ;  /* 0x00000000000b7919 */ /* 0x000e620000002500 */
[----:B------:R-:W-:-:S05]  /*0e30*/  CS2R.32 R60, SR_CgaSize ;  /* 0x00000000003c7805 */ /* 0x000fca0000008a00 */
[----:B------:R-:W-:-:S05]  /*0e40*/  IMAD R60, R60, -0xa0, RZ ;  /* 0xffffff603c3c7824 */ /* 0x000fca00078e02ff */
[----:B------:R-:W-:-:S14]  /*0e50*/  R2UR UR8, R60 ;  /* 0x000000003c0872ca */ /* 0x000fdc00000e0000 */
[----:B------:R-:W3:Y:S01]  /*0e60*/  LDCU UR8, c[0x0][UR8+0x2b0] ;  /* 0x00005600080877ac */ /* 0x000ee20008000800 */
[----:B------:R-:W-:-:S05]  /*0e70*/  CS2R.32 R0, SR_CgaSize ;  /* 0x0000000000007805 */ /* 0x000fca0000008a00 */
[----:B------:R-:W-:-:S06]  /*0e80*/  IMAD R0, R0, -0xa0, RZ ;  /* 0xffffff6000007824 */ /* 0x000fcc00078e02ff */
[----:B------:R-:W4:Y:S01]  /*0e90*/  LDC R0, c[0x0][R0+0x2a0] ;  /* 0x0000a80000007b82 */ /* 0x000f220000000800 */
[----:B------:R-:W-:Y:S01]  /*0ea0*/  PRMT R8, RZ, 0x7610, R8 ;  /* 0x00007610ff087816 */ /* 0x000fe20000000008 */
[----:B------:R-:W3:Y:S01]  /*0eb0*/  S2R R20, SR_CTAID.Y ;  /* 0x0000000000147919 */ /* 0x000ee20000002600 */
[----:B------:R-:W-:-:S05]  /*0ec0*/  CS2R.32 R60, SR_CgaSize ;  /* 0x00000000003c7805 */ /* 0x000fca0000008a00 */
[----:B------:R-:W-:-:S05]  /*0ed0*/  IMAD R60, R60, -0xa0, RZ ;  /* 0xffffff603c3c7824 */ /* 0x000fca00078e02ff */
[----:B--2---:R-:W-:-:S14]  /*0ee0*/  R2UR UR7, R60 ;  /* 0x000000003c0772ca */ /* 0x004fdc00000e0000 */
[----:B------:R-:W2:Y:S01]  /*0ef0*/  LDCU UR7, c[0x0][UR7+0x2b4] ;  /* 0x00005680070777ac */ /* 0x000ea20008000800 */
[----:B------:R-:W-:Y:S01]  /*0f00*/  UISETP.NE.AND UP2, UPT, UR10, 0x2, UPT ;  /* 0x000000020a00788c */ /* 0x000fe2000bf45270 */
[----:B------:R-:W3:Y:S01]  /*0f10*/  LDC R9, c[0x0][0xb24] ;  /* 0x0002c900ff097b82 */ /* 0x000ee20000000800 */
[----:B------:R-:W-:-:S05]  /*0f20*/  CS2R.32 R58, SR_CgaSize ;  /* 0x00000000003a7805 */ /* 0x000fca0000008a00 */
[----:B------:R-:W-:-:S06]  /*0f30*/  IMAD R58, R58, -0xa0, RZ ;  /* 0xffffff603a3a7824 */ /* 0x000fcc00078e02ff */
[----:B------:R-:W4:Y:S08]  /*0f40*/  LDC R58, c[0x0][R58+0x2a4] ;  /* 0x0000a9003a3a7b82 */ /* 0x000f300000000800 */
[----:B------:R-:W4:Y:S01]  /*0f50*/  LDC R26, c[0x0][0xb24] ;  /* 0x0002c900ff1a7b82 */ /* 0x000f220000000800 */
[----:B-1----:R-:W-:Y:S01]  /*0f60*/  I2FP.F32.U32 R4, R11 ;  /* 0x0000000b00047245 */ /* 0x002fe20000201000 */
[----:B------:R-:W-:-:S06]  /*0f70*/  IMAD.MOV.U32 R21, RZ, RZ, R11 ;  /* 0x000000ffff157224 */ /* 0x000fcc00078e000b */
[----:B------:R-:W1:Y:S01]  /*0f80*/  S2UR UR36, SR_CTAID.Z ;  /* 0x00000000002479c3 */ /* 0x000e620000002700 */
[----:B---3--:R-:W-:Y:S02]  /*0f90*/  ISETP.GE.AND P0, PT, R9, 0x1, PT ;  /* 0x000000010900780c */ /* 0x008fe40003f06270 */
[----:B------:R-:W-:Y:S01]  /*0fa0*/  I2FP.F32.U32 R2, R20 ;  /* 0x0000001400027245 */ /* 0x000fe20000201000 */
[----:B------:R-:W-:-:S04]  /*0fb0*/  FMUL R4, R4, UR8 ;  /* 0x0000000804047c20 */ /* 0x000fc80008400000 */
[----:B--2---:R-:W-:Y:S01]  /*0fc0*/  FMUL R2, R2, UR7 ;  /* 0x0000000702027c20 */ /* 0x004fe20008400000 */
[----:B------:R-:W2:Y:S01]  /*0fd0*/  F2I.U32.TRUNC.NTZ R60, R4 ;  /* 0x00000004003c7305 */ /* 0x000ea2000020f000 */
[----:B------:R-:W3:Y:S07]  /*0fe0*/  LDCU UR7, c[0x0][0xb30] ;  /* 0x00016600ff0777ac */ /* 0x000eee0008000800 */
[----:B------:R-:W1:Y:S01]  /*0ff0*/  F2I.U32.TRUNC.NTZ R3, R2 ;  /* 0x0000000200037305 */ /* 0x000e62000020f000 */
[----:B--2---:R-:W-:-:S04]  /*1000*/  IMAD.MOV R60, RZ, RZ, -R60 ;  /* 0x000000ffff3c7224 */ /* 0x004fc800078e0a3c */
[----:B----4-:R-:W-:Y:S01]  /*1010*/  IMAD R60, R0, R60, R11 ;  /* 0x0000003c003c7224 */ /* 0x010fe200078e020b */
[----:B------:R-:W-:Y:S01]  /*1020*/  PRMT R0, RZ, 0x7610, R0 ;  /* 0x00007610ff007816 */ /* 0x000fe20000000000 */
[----:B---3--:R-:W-:Y:S01]  /*1030*/  UISETP.NE.AND UP3, UPT, UR7, 0x1, UPT ;  /* 0x000000010700788c */ /* 0x008fe2000bf65270 */
[----:B-1----:R-:W-:-:S05]  /*1040*/  IADD3 R3, PT, PT, -R3, RZ, RZ ;  /* 0x000000ff03037210 */ /* 0x002fca0007ffe1ff */
[----:B------:R-:W-:Y:S01]  /*1050*/  IMAD R58, R58, R3, R20 ;  /* 0x000000033a3a7224 */ /* 0x000fe200078e0214 */
[----:B------:R-:W-:Y:S06]  /*1060*/  BRA.U UP4, `(.L_x_17) ;  /* 0x0000000104247547 */ /* 0x000fec000b800000 */
[----:B------:R-:W-:Y:S01]  /*1070*/  ISETP.NE.AND P1, PT, R58, RZ, PT ;  /* 0x000000ff3a00720c */ /* 0x000fe20003f25270 */
[----:B------:R-:W-:Y:S01]  /*1080*/  IMAD.MOV.U32 R0, RZ, RZ, 0x3 ;  /* 0x00000003ff007424 */ /* 0x000fe200078e00ff */
[C---:B------:R-:W-:Y:S02]  /*1090*/  LOP3.LUT R3, R60.reuse, 0xfffffffe, RZ, 0xc0, !PT ;  /* 0xfffffffe3c037812 */ /* 0x040fe400078ec0ff */
[----:B------:R-:W-:Y:S02]  /*10a0*/  ISETP.LT.U32.OR P1, PT, R60, 0x2, !P1 ;  /* 0x000000023c00780c */ /* 0x000fe40004f21470 */
[----:B------:R-:W-:Y:S02]  /*10b0*/  SHF.L.U32 R0, R0, R3, RZ ;  /* 0x0000000300007219 */ /* 0x000fe400000006ff */
[----:B------:R-:W-:Y:S02]  /*10c0*/  SEL R5, RZ, 0x1, !P1 ;  /* 0x00000001ff057807 */ /* 0x000fe40004800000 */
[----:B------:R-:W-:-:S05]  /*10d0*/  SEL R2, RZ, 0x2, !P1 ;  /* 0x00000002ff027807 */ /* 0x000fca0004800000 */
[----:B------:R-:W-:-:S05]  /*10e0*/  IMAD.IADD R2, R5, 0x1, R2 ;  /* 0x0000000105027824 */ /* 0x000fca00078e0202 */
[----:B------:R-:W-:Y:S02]  /*10f0*/  PRMT R8, R2, 0x7610, R8 ;  /* 0x0000761002087816 */ /* 0x000fe40000000008 */
.L_x_17:
[----:B------:R-:W-:Y:S05]  /*1100*/  @!P0 BRA `(.L_x_18) ;  /* 0x0000000000b88947 */ /* 0x000fea0003800000 */
[----:B------:R-:W1:Y:S01]  /*1110*/  LDC.64 R4, c[0x0][0xb18] ;  /* 0x0002c600ff047b82 */ /* 0x000e620000000a00 */
[----:B------:R-:W-:-:S07]  /*1120*/  ISETP.NE.AND P0, PT, R9, 0x1, PT ;  /* 0x000000010900780c */ /* 0x000fce0003f05270 */
[----:B------:R-:W2:Y:S08]  /*1130*/  LDC R14, c[0x0][0xb0c] ;  /* 0x0002c300ff0e7b82 */ /* 0x000eb00000000800 */
[----:B------:R-:W3:Y:S08]  /*1140*/  LDC R13, c[0x0][0x370] ;  /* 0x0000dc00ff0d7b82 */ /* 0x000ef00000000800 */
[----:B------:R-:W4:Y:S01]  /*1150*/  LDC R16, c[0x0][0x374] ;  /* 0x0000dd00ff107b82 */ /* 0x000f220000000800 */
[----:B-1----:R-:W-:-:S07]  /*1160*/  ISETP.NE.AND P1, PT, R4, 0x1, PT ;  /* 0x000000010400780c */ /* 0x002fce0003f25270 */
[----:B------:R-:W3:Y:S01]  /*1170*/  LDC.64 R6, c[0x0][0xb10] ;  /* 0x0002c400ff067b82 */ /* 0x000ee20000000a00 */
[----:B--2---:R-:W-:-:S07]  /*1180*/  ISETP.NE.AND P2, PT, R14, 0x1, PT ;  /* 0x000000010e00780c */ /* 0x004fce0003f45270 */
[----:B------:R-:W1:Y:S08]  /*1190*/  LDC R12, c[0x0][0xb20] ;  /* 0x0002c800ff0c7b82 */ /* 0x000e700000000800 */
[----:B------:R-:W2:Y:S01]  /*11a0*/  LDC.64 R2, c[0x0][0xb28] ;  /* 0x0002ca00ff027b82 */ /* 0x000ea20000000a00 */
[----:B----4-:R-:W-:-:S04]  /*11b0*/  IMAD.HI.U32 R15, R16, R5, RZ ;  /* 0x00000005100f7227 */ /* 0x010fc800078e00ff */
[----:B------:R-:W-:-:S04]  /*11c0*/  IMAD.HI.U32 R5, R20, R5, RZ ;  /* 0x0000000514057227 */ /* 0x000fc800078e00ff */
[----:B---3--:R-:W-:-:S04]  /*11d0*/  IMAD.HI.U32 R18, R13, R6, RZ ;  /* 0x000000060d127227 */ /* 0x008fc800078e00ff */
[C---:B------:R-:W-:Y:S01]  /*11e0*/  IMAD.HI.U32 R22, R11.reuse, R6, RZ ;  /* 0x000000060b167227 */ /* 0x040fe200078e00ff */
[-C--:B------:R-:W-:Y:S02]  /*11f0*/  @P2 SHF.R.U32.HI R13, RZ, R7.reuse, R18 ;  /* 0x00000007ff0d2219 */ /* 0x080fe40000011612 */
[-C--:B-1----:R-:W-:Y:S02]  /*1200*/  @P1 SHF.R.U32.HI R16, RZ, R12.reuse, R15 ;  /* 0x0000000cff101219 */ /* 0x082fe4000001160f */
[----:B------:R-:W-:Y:S02]  /*1210*/  SHF.R.U32.HI R5, RZ, R12, R5 ;  /* 0x0000000cff057219 */ /* 0x000fe40000011605 */
[----:B------:R-:W-:Y:S02]  /*1220*/  SHF.R.U32.HI R22, RZ, R7, R22 ;  /* 0x00000007ff167219 */ /* 0x000fe40000011616 */
[----:B------:R-:W-:Y:S01]  /*1230*/  SEL R5, R20, R5, !P1 ;  /* 0x0000000514057207 */ /* 0x000fe20004800000 */
[----:B--2---:R-:W-:Y:S01]  /*1240*/  IMAD.HI.U32 R18, R16, R2, RZ ;  /* 0x0000000210127227 */ /* 0x004fe200078e00ff */
[----:B------:R-:W-:-:S02]  /*1250*/  SEL R21, R11, R22, !P2 ;  /* 0x000000160b157207 */ /* 0x000fc40005000000 */
[----:B------:R-:W-:Y:S01]  /*1260*/  IADD3 R7, PT, PT, -R5, RZ, RZ ;  /* 0x000000ff05077210 */ /* 0x000fe20007ffe1ff */
[----:B------:R-:W-:Y:S01]  /*1270*/  IMAD.HI.U32 R6, R13, R2, RZ ;  /* 0x000000020d067227 */ /* 0x000fe200078e00ff */
[----:B------:R-:W-:-:S03]  /*1280*/  @P0 SHF.R.U32.HI R16, RZ, R3, R18 ;  /* 0x00000003ff100219 */ /* 0x000fc60000011612 */
[----:B------:R-:W-:Y:S01]  /*1290*/  IMAD R7, R4, R7, R20 ;  /* 0x0000000704077224 */ /* 0x000fe200078e0214 */
[----:B------:R-:W-:Y:S01]  /*12a0*/  @P0 SHF.R.U32.HI R13, RZ, R3, R6 ;  /* 0x00000003ff0d0219 */ /* 0x000fe20000011606 */
[----:B------:R-:W-:-:S04]  /*12b0*/  IMAD R16, R16, R9, RZ ;  /* 0x0000000910107224 */ /* 0x000fc800078e02ff */
[----:B------:R-:W-:Y:S01]  /*12c0*/  IMAD R6, R13, R9, RZ ;  /* 0x000000090d067224 */ /* 0x000fe200078e02ff */
[----:B------:R-:W-:-:S04]  /*12d0*/  ISETP.GE.AND P1, PT, R5, R16, PT ;  /* 0x000000100500720c */ /* 0x000fc80003f26270 */
[----:B------:R-:W-:Y:S01]  /*12e0*/  ISETP.GE.OR P1, PT, R21, R6, P1 ;  /* 0x000000061500720c */ /* 0x000fe20000f26670 */
[----:B------:R-:W-:-:S05]  /*12f0*/  IMAD.HI.U32 R6, R5, R2, RZ ;  /* 0x0000000205067227 */ /* 0x000fca00078e00ff */
[----:B------:R-:W-:-:S04]  /*1300*/  SHF.R.U32.HI R6, RZ, R3, R6 ;  /* 0x00000003ff067219 */ /* 0x000fc80000011606 */
[----:B------:R-:W-:-:S03]  /*1310*/  SEL R6, R5, R6, !P0 ;  /* 0x0000000605067207 */ /* 0x000fc60004000000 */
[----:B------:R-:W-:Y:S01]  /*1320*/  @!P1 IMAD.HI.U32 R12, R21, R2, RZ ;  /* 0x00000002150c9227 */ /* 0x000fe200078e00ff */
[----:B------:R-:W-:-:S04]  /*1330*/  IADD3 R2, PT, PT, -R6, RZ, RZ ;  /* 0x000000ff06027210 */ /* 0x000fc80007ffe1ff */
[----:B------:R-:W-:Y:S01]  /*1340*/  @!P1 SHF.R.U32.HI R12, RZ, R3, R12 ;  /* 0x00000003ff0c9219 */ /* 0x000fe2000001160c */
[----:B------:R-:W-:-:S03]  /*1350*/  IMAD R2, R9, R2, R5 ;  /* 0x0000000209027224 */ /* 0x000fc600078e0205 */
[----:B------:R-:W-:-:S05]  /*1360*/  @!P1 SEL R3, R21, R12, !P0 ;  /* 0x0000000c15039207 */ /* 0x000fca0004000000 */
[--C-:B------:R-:W-:Y:S02]  /*1370*/  @!P1 IMAD.IADD R6, R6, 0x1, -R3.reuse ;  /* 0x0000000106069824 */ /* 0x100fe400078e0a03 */
[----:B------:R-:W-:Y:S01]  /*1380*/  @!P1 IMAD R3, R2, R13, R3 ;  /* 0x0000000d02039224 */ /* 0x000fe200078e0203 */
[----:B------:R-:W-:Y:S01]  /*1390*/  IADD3 R2, PT, PT, -R21, RZ, RZ ;  /* 0x000000ff15027210 */ /* 0x000fe20007ffe1ff */
[----:B------:R-:W-:Y:S02]  /*13a0*/  @!P1 IMAD R5, R6, R9, R21 ;  /* 0x0000000906059224 */ /* 0x000fe400078e0215 */
[----:B------:R-:W-:Y:S02]  /*13b0*/  @!P1 IMAD.MOV.U32 R21, RZ, RZ, R3 ;  /* 0x000000ffff159224 */ /* 0x000fe400078e0003 */
[----:B------:R-:W-:Y:S02]  /*13c0*/  IMAD R2, R14, R2, R11 ;  /* 0x000000020e027224 */ /* 0x000fe400078e020b */
[----:B------:R-:W-:-:S02]  /*13d0*/  IMAD R20, R5, R4, R7 ;  /* 0x0000000405147224 */ /* 0x000fc400078e0207 */
[----:B------:R-:W-:Y:S02]  /*13e0*/  IMAD R21, R21, R14, R2 ;  /* 0x0000000e15157224 */ /* 0x000fe400078e0202 */
.L_x_18:
[----:B------:R-:W-:Y:S05]  /*13f0*/  BRA.U UP3, `(.L_x_19) ;  /* 0x0000000103407547 */ /* 0x000fea000b800000 */
[----:B------:R-:W1:Y:S08]  /*1400*/  LDC.64 R4, c[0x0][0xb10] ;  /* 0x0002c400ff047b82 */ /* 0x000e700000000a00 */
[----:B------:R-:W2:Y:S08]  /*1410*/  LDC.64 R2, c[0x0][0xb18] ;  /* 0x0002c600ff027b82 */ /* 0x000eb00000000a00 */
[----:B------:R-:W3:Y:S08]  /*1420*/  LDC R6, c[0x0][0xb20] ;  /* 0x0002c800ff067b82 */ /* 0x000ef00000000800 */
[----:B------:R-:W4:Y:S01]  /*1430*/  LDC R12, c[0x0][0xb0c] ;  /* 0x0002c300ff0c7b82 */ /* 0x000f220000000800 */
[----:B-1----:R-:W-:-:S05]  /*1440*/  IMAD.HI.U32 R4, R21, R4, RZ ;  /* 0x0000000415047227 */ /* 0x002fca00078e00ff */
[----:B------:R-:W-:Y:S01]  /*1450*/  SHF.R.U32.HI R4, RZ, R5, R4 ;  /* 0x00000005ff047219 */ /* 0x000fe20000011604 */
[----:B--2---:R-:W-:Y:S01]  /*1460*/  IMAD.HI.U32 R3, R20, R3, RZ ;  /* 0x0000000314037227 */ /* 0x004fe200078e00ff */
[----:B------:R-:W-:-:S04]  /*1470*/  ISETP.NE.AND P0, PT, R2, 0x1, PT ;  /* 0x000000010200780c */ /* 0x000fc80003f05270 */
[----:B---3--:R-:W-:-:S04]  /*1480*/  SHF.R.U32.HI R3, RZ, R6, R3 ;  /* 0x00000006ff037219 */ /* 0x008fc80000011603 */
[----:B------:R-:W-:Y:S02]  /*1490*/  SEL R3, R20, R3, !P0 ;  /* 0x0000000314037207 */ /* 0x000fe40004000000 */
[----:B----4-:R-:W-:-:S04]  /*14a0*/  ISETP.NE.AND P1, PT, R12, 0x1, PT ;  /* 0x000000010c00780c */ /* 0x010fc80003f25270 */
[----:B------:R-:W-:-:S05]  /*14b0*/  SEL R6, R21, R4, !P1 ;  /* 0x0000000415067207 */ /* 0x000fca0004800000 */
[----:B------:R-:W-:Y:S02]  /*14c0*/  IMAD.IADD R4, R3, 0x1, -R6 ;  /* 0x0000000103047824 */ /* 0x000fe400078e0a06 */
[----:B------:R-:W-:Y:S02]  /*14d0*/  IMAD.IADD R3, R6, 0x1, -R3 ;  /* 0x0000000106037824 */ /* 0x000fe400078e0a03 */
[----:B------:R-:W-:Y:S02]  /*14e0*/  IMAD R21, R4, R12, R21 ;  /* 0x0000000c04157224 */ /* 0x000fe400078e0215 */
[----:B------:R-:W-:Y:S02]  /*14f0*/  IMAD R20, R3, R2, R20 ;  /* 0x0000000203147224 */ /* 0x000fe400078e0214 */
.L_x_19:
[----:B------:R-:W-:Y:S05]  /*1500*/  BRA.U !UP1, `(.L_x_20) ;  /* 0x00000001090c7547 */ /* 0x000fea000b800000 */
[----:B------:R-:W-:Y:S01]  /*1510*/  UCGABAR_WAIT ;  /* 0x0000000000007dc7 */ /* 0x000fe20008000000 */
[----:B------:R-:W-:Y:S01]  /*1520*/  CCTL.IVALL ;  /* 0x00000000ff00798f */ /* 0x000fe20002000000 */
[----:B------:R-:W-:Y:S05]  /*1530*/  BRA `(.L_x_21) ;  /* 0x0000000000047947 */ /* 0x000fea0003800000 */
.L_x_20:
[----:B------:R-:W-:Y:S06]  /*1540*/  BAR.SYNC.DEFER_BLOCKING 0x0 ;  /* 0x0000000000007b1d */ /* 0x000fec0000010000 */
.L_x_21:
[----:B------:R-:W-:Y:S05]  /*1550*/  BRA.U UP2, `(.L_x_22) ;  /* 0x0000001102dc7547 */ /* 0x000fea000b800000 */
[----:B------:R-:W1:Y:S01]  /*1560*/  LDCU UR4, c[0x0][0x38c] ;  /* 0x00007180ff0477ac */ /* 0x000e620008000800 */
[----:B------:R-:W2:Y:S01]  /*1570*/  LDC R9, c[0x0][0x370] ;  /* 0x0000dc00ff097b82 */ /* 0x000ea20000000800 */
[----:B------:R-:W-:Y:S01]  /*1580*/  IMAD.SHL.U32 R16, R11, 0x40, RZ ;  /* 0x000000400b107824 */ /* 0x000fe200078e00ff */
[----:B------:R-:W-:Y:S01]  /*1590*/  PLOP3.LUT P1, PT, PT, PT, UP5, 0x80, 0x8 ;  /* 0x000000000008781c */ /* 0x000fe20003f2f058 */
[----:B------:R-:W-:Y:S01]  /*15a0*/  HFMA2 R12, -RZ, RZ, 0, 0 ;  /* 0x00000000ff0c7431 */ /* 0x000fe200000001ff */
[----:B------:R-:W-:Y:S01]  /*15b0*/  UISETP.NE.AND UP1, UPT, UR10, URZ, UPT ;  /* 0x000000ff0a00728c */ /* 0x000fe2000bf25270 */
[----:B------:R-:W-:Y:S01]  /*15c0*/  ISETP.NE.AND P4, PT, R10, RZ, P5 ;  /* 0x000000ff0a00720c */ /* 0x000fe20002f85270 */
[----:B------:R-:W-:Y:S01]  /*15d0*/  IMAD.MOV.U32 R15, RZ, RZ, 0x1 ;  /* 0x00000001ff0f7424 */ /* 0x000fe200078e00ff */
[----:B------:R-:W-:Y:S01]  /*15e0*/  PLOP3.LUT P1, PT, P1, PT, PT, 0x8, 0x80 ;  /* 0x000000000080781c */ /* 0x000fe20000f2e170 */
[----:B------:R-:W3:Y:S01]  /*15f0*/  LDC R0, c[0x0][0x374] ;  /* 0x0000dd00ff007b82 */ /* 0x000ee20000000800 */
[----:B------:R-:W-:Y:S01]  /*1600*/  IMAD.MOV.U32 R14, RZ, RZ, RZ ;  /* 0x000000ffff0e7224 */ /* 0x000fe200078e00ff */
[----:B------:R-:W-:Y:S01]  /*1610*/  MOV R8, 0x1 ;  /* 0x0000000100087802 */ /* 0x000fe20000000f00 */
[----:B------:R-:W-:Y:S01]  /*1620*/  IMAD.MOV.U32 R10, RZ, RZ, RZ ;  /* 0x000000ffff0a7224 */ /* 0x000fe200078e00ff */
[----:B------:R-:W-:Y:S01]  /*1630*/  LOP3.LUT R16, R16, 0x40, RZ, 0xc0, !PT ;  /* 0x0000004010107812 */ /* 0x000fe200078ec0ff */
[----:B------:R-:W4:Y:S01]  /*1640*/  LDCU.64 UR14, c[0x0][0x348] ;  /* 0x00006900ff0e77ac */ /* 0x000f220008000a00 */
[----:B-1----:R-:W-:-:S02]  /*1650*/  UIADD3 UR5, UPT, UPT, UR4, 0x7f, URZ ;  /* 0x0000007f04057890 */ /* 0x002fc4000fffe0ff */
[----:B------:R-:W-:Y:S02]  /*1660*/  USEL UR22, UR6, 0x2, UP1 ;  /* 0x0000000206167887 */ /* 0x000fe40008800000 */
[----:B------:R-:W-:Y:S01]  /*1670*/  USHF.R.S32.HI UR7, URZ, 0x1f, UR5 ;  /* 0x0000001fff077899 */ /* 0x000fe20008011405 */
[----:B------:R-:W-:-:S03]  /*1680*/  UMOV UR23, URZ ;  /* 0x000000ff00177c82 */ /* 0x000fc60008000000 */
[----:B------:R-:W-:Y:S02]  /*1690*/  ULEA.HI UR7, UR7, UR5, URZ, 0x7 ;  /* 0x0000000507077291 */ /* 0x000fe4000f8f38ff */
[----:B------:R-:W-:Y:S02]  /*16a0*/  UIADD3 UR5, UPT, UPT, UR4, -0x1, URZ ;  /* 0xffffffff04057890 */ /* 0x000fe4000fffe0ff */
[----:B------:R-:W-:Y:S02]  /*16b0*/  USHF.R.S32.HI UR7, URZ, 0x7, UR7 ;  /* 0x00000007ff077899 */ /* 0x000fe40008011407 */
[----:B------:R-:W-:Y:S02]  /*16c0*/  UISETP.GE.U32.AND UP2, UPT, UR5, -0xff, UPT ;  /* 0xffffff010500788c */ /* 0x000fe4000bf46070 */
[----:B------:R-:W-:Y:S02]  /*16d0*/  UISETP.LT.U32.AND UP0, UPT, UR7, 0x3, UPT ;  /* 0x000000030700788c */ /* 0x000fe4000bf01070 */
[----:B------:R-:W-:-:S02]  /*16e0*/  UIADD3 UR4, UPT, UPT, UR4, 0xfe, URZ ;  /* 0x000000fe04047890 */ /* 0x000fc4000fffe0ff */
[----:B------:R-:W-:-:S04]  /*16f0*/  USEL UR5, UR7, 0x3, UP0 ;  /* 0x0000000307057887 */ /* 0x000fc80008000000 */
[----:B------:R-:W-:Y:S02]  /*1700*/  UIADD3 UR21, UPT, UPT, UR5, -0x1, URZ ;  /* 0xffffffff05157890 */ /* 0x000fe4000fffe0ff */
[----:B------:R-:W-:Y:S02]  /*1710*/  @UP2 UIADD3 UR21, UPT, UPT, UR5, URZ, URZ ;  /* 0x000000ff05152290 */ /* 0x000fe4000fffe0ff */
[----:B------:R-:W-:Y:S02]  /*1720*/  UIADD3 UR29, UPT, UPT, UR7, -UR5, URZ ;  /* 0x80000005071d7290 */ /* 0x000fe4000fffe0ff */
[----:B------:R-:W-:Y:S02]  /*1730*/  UIADD3 UR13, UPT, UPT, UR21, 0x1, URZ ;  /* 0x00000001150d7890 */ /* 0x000fe4000fffe0ff */
[----:B--2-4-:R-:W-:-:S12]  /*1740*/  UIADD3 UR21, UPT, UPT, -UR21, URZ, URZ ;  /* 0x000000ff15157290 */ /* 0x014fd8000fffe1ff */
.L_x_42:
[----:B------:R-:W-:Y:S01]  /*1750*/  UISETP.NE.AND UP0, UPT, UR37, URZ, UPT ;  /* 0x000000ff2500728c */ /* 0x000fe2000bf05270 */
[----:B------:R-:W1:Y:S08]  /*1760*/  S2UR UR37, SR_CgaCtaId ;  /* 0x00000000002579c3 */ /* 0x000e700000008800 */
[----:B------:R-:W-:Y:S05]  /*1770*/  BRA.U UP0, `(.L_x_23) ;  /* 0x0000000100347547 */ /* 0x000fea000b800000 */
[----:B------:R-:W2:Y:S01]  /*1780*/  S2R R2, SR_CgaCtaId ;  /* 0x0000000000027919 */ /* 0x000ea20000008800 */
[----:B------:R-:W-:-:S04]  /*1790*/  MOV R3, 0x400 ;  /* 0x0000040000037802 */ /* 0x000fc80000000f00 */
[----:B--2---:R-:W-:Y:S02]  /*17a0*/  LEA R3, R2, R3, 0x18 ;  /* 0x0000000302037211 */ /* 0x004fe400078ec0ff */
[----:B------:R-:W-:-:S03]  /*17b0*/  SHF.L.U32 R2, R8, 0x1f, RZ ;  /* 0x0000001f08027819 */ /* 0x000fc600000006ff */
[----:B------:R-:W-:-:S04]  /*17c0*/  IMAD R3, R10, 0x8, R3 ;  /* 0x000000080a037824 */ /* 0x000fc800078e0203 */
[----:B------:R-:W2:Y:S02]  /*17d0*/  SYNCS.PHASECHK.TRANS64.TRYWAIT P0, [R3+URZ+0xf0], R2 ;  /* 0x0000f002030075a7 */ /* 0x000ea400080011ff */
[----:B--2---:R-:W-:Y:S05]  /*17e0*/  @!P0 BRA `(.L_x_24) ;  /* 0x0000007000a48947 */ /* 0x004fea0003800000 */
.L_x_148:
[----:B------:R-:W-:Y:S01]  /*17f0*/  VIADD R10, R10, 0x1 ;  /* 0x000000010a0a7836 */ /* 0x000fe20000000000 */
[----:B------:R2:W-:Y:S04]  /*1800*/  SYNCS.ARRIVE.TRANS64.A1T0 RZ, [R3+URZ+0xe0], RZ ;  /* 0x0000e0ff03ff79a7 */ /* 0x0005e800081000ff */
[----:B------:R-:W-:-:S04]  /*1810*/  ISETP.NE.AND P0, PT, R10, 0x2, PT ;  /* 0x000000020a00780c */ /* 0x000fc80003f05270 */
[----:B------:R-:W-:Y:S02]  /*1820*/  SEL R10, R10, RZ, P0 ;  /* 0x000000ff0a0a7207 */ /* 0x000fe40000000000 */
[----:B--2---:R-:W-:-:S04]  /*1830*/  SEL R3, RZ, 0x1, P0 ;  /* 0x00000001ff037807 */ /* 0x004fc80000000000 */
[----:B------:R-:W-:-:S07]  /*1840*/  LOP3.LUT R8, R8, R3, RZ, 0x3c, !PT ;  /* 0x0000000308087212 */ /* 0x000fce00078e3cff */
.L_x_23:
[----:B------:R-:W-:Y:S01]  /*1850*/  UMOV UR6, 0x400 ;  /* 0x0000040000067882 */ /* 0x000fe20000000000 */
[----:B------:R-:W-:Y:S01]  /*1860*/  LEA.HI R3, R21, R21, RZ, 0x1 ;  /* 0x0000001515037211 */ /* 0x000fe200078f08ff */
[----:B-1----:R-:W-:Y:S01]  /*1870*/  ULEA UR6, UR37, UR6, 0x18 ;  /* 0x0000000625067291 */ /* 0x002fe2000f8ec0ff */
[----:B------:R-:W-:Y:S01]  /*1880*/  SHF.L.U32 R2, R15, 0x1f, RZ ;  /* 0x0000001f0f027819 */ /* 0x000fe200000006ff */
[----:B------:R-:W-:Y:S01]  /*1890*/  UISETP.GE.U32.AND UP0, UPT, UR4, 0xff, UPT ;  /* 0x000000ff0400788c */ /* 0x000fe2000bf06070 */
[C---:B------:R-:W-:Y:S01]  /*18a0*/  R2UR UR9, R16.reuse ;  /* 0x00000000100972ca */ /* 0x040fe200000e0000 */
[----:B------:R-:W-:Y:S01]  /*18b0*/  ULEA UR8, UR23, UR6, 0x3 ;  /* 0x0000000617087291 */ /* 0x000fe2000f8e18ff */
[----:B------:R-:W-:Y:S01]  /*18c0*/  IMAD.SHL.U32 R3, R3, 0x40, RZ ;  /* 0x0000004003037824 */ /* 0x000fe200078e00ff */
[----:B------:R-:W-:Y:S01]  /*18d0*/  R2UR UR19, R16 ;  /* 0x00000000101372ca */ /* 0x000fe200000e0000 */
[----:B------:R-:W-:-:S03]  /*18e0*/  UMOV UR30, URZ ;  /* 0x000000ff001e7c82 */ /* 0x000fc60008000000 */
[----:B------:R-:W-:-:S03]  /*18f0*/  R2UR UR35, R3 ;  /* 0x00000000032372ca */ /* 0x000fc600000e0000 */
[----:B------:R1:W2:Y:S01]  /*1900*/  SYNCS.PHASECHK.TRANS64.TRYWAIT P0, [UR8+0x18], R2 ;  /* 0x00001802ff0075a7 */ /* 0x0002a20008001108 */
[----:B------:R-:W-:-:S09]  /*1910*/  R2UR UR8, R20 ;  /* 0x00000000140872ca */ /* 0x000fd200000e0000 */
[----:B------:R-:W-:-:S04]  /*1920*/  ULOP3.LUT UR35, UR9, 0xffffff80, UR35, 0xf8, !UPT ;  /* 0xffffff8009237892 */ /* 0x000fc8000f8ef823 */
[----:B------:R-:W-:Y:S01]  /*1930*/  ULEA UR19, UR8, UR19, 0x7 ;  /* 0x0000001308137291 */ /* 0x000fe2000f8e38ff */
[----:B------:R-:W-:Y:S11]  /*1940*/  BRA.U !UP0, `(.L_x_25) ;  /* 0x0000000108ec7547 */ /* 0x000ff6000b800000 */
[----:B------:R-:W-:Y:S01]  /*1950*/  UMOV UR31, UR21 ;  /* 0x00000015001f7c82 */ /* 0x000fe20008000000 */
[----:B------:R-:W-:Y:S01]  /*1960*/  UMOV UR44, UR23 ;  /* 0x00000017002c7c82 */ /* 0x000fe20008000000 */
[----:B------:R-:W-:-:S05]  /*1970*/  UMOV UR26, 0x40 ;  /* 0x00000040001a7882 */ /* 0x000fca0000000000 */
.L_x_31:
[----:B------:R-:W-:Y:S01]  /*1980*/  ULEA UR33, UR44, UR6, 0x3 ;  /* 0x000000062c217291 */ /* 0x000fe2000f8e18ff */
[----:B------:R-:W-:Y:S01]  /*1990*/  @P5 MOV R3, 0x10000 ;  /* 0x0001000000035802 */ /* 0x000fe20000000f00 */
[----:B-12---:R-:W-:Y:S10]  /*19a0*/  @P0 BRA `(.L_x_26) ;  /* 0x00000000000c0947 */ /* 0x006ff40003800000 */
[----:B------:R-:W-:-:S04]  /*19b0*/  SHF.L.U32 R5, R15, 0x1f, RZ ;  /* 0x0000001f0f057819 */ /* 0x000fc800000006ff */
[----:B------:R-:W2:Y:S02]  /*19c0*/  SYNCS.PHASECHK.TRANS64.TRYWAIT P0, [UR33+0x18], R5 ;  /* 0x00001805ff0075a7 */ /* 0x000ea40008001121 */
[----:B--2---:R-:W-:Y:S05]  /*19d0*/  @!P0 BRA `(.L_x_27) ;  /* 0x00000070003c8947 */ /* 0x004fea0003800000 */
.L_x_26:
[----:B------:R2:W-:Y:S01]  /*19e0*/  @P5 SYNCS.ARRIVE.TRANS64 RZ, [UR33], R3 ;  /* 0x00000003ffff59a7 */ /* 0x0005e20008000021 */
[----:B------:R-:W-:Y:S02]  /*19f0*/  ULOP3.LUT UR8, UR22, 0x2, URZ, 0xfc, !UPT ;  /* 0x0000000216087892 */ /* 0x000fe4000f8efcff */
[----:B------:R-:W-:Y:S02]  /*1a00*/  UIADD3 UR31, UPT, UPT, UR31, 0x1, URZ ;  /* 0x000000011f1f7890 */ /* 0x000fe4000fffe0ff */
[----:B------:R-:W-:Y:S02]  /*1a10*/  UISETP.NE.AND UP0, UPT, UR8, 0x2, UPT ;  /* 0x000000020800788c */ /* 0x000fe4000bf05270 */
[----:B------:R-:W-:-:S07]  /*1a20*/  UISETP.NE.AND UP2, UPT, UR31, 0x1, UPT ;  /* 0x000000011f00788c */ /* 0x000fce000bf45270 */
[----:B------:R-:W-:Y:S05]  /*1a30*/  BRA.U UP0, `(.L_x_28) ;  /* 0x0000000100047547 */ /* 0x000fea000b800000 */
[----:B------:R-:W-:Y:S05]  /*1a40*/  BPT.TRAP 0x1 ;  /* 0x000000040000795c */ /* 0x000fea0000300000 */
.L_x_28:
[----:B------:R-:W-:Y:S04]  /*1a50*/  BSSY.RECONVERGENT B0, `(.L_x_29) ;  /* 0x0000003000007945 */ /* 0x000fe80003800200 */
[----:B------:R-:W-:Y:S05]  /*1a60*/  @!P4 BRA `(.L_x_30) ;  /* 0x000000000004c947 */ /* 0x000fea0003800000 */
[----:B------:R-:W-:Y:S05]  /*1a70*/  BPT.TRAP 0x1 ;  /* 0x000000040000795c */ /* 0x000fea0000300000 */
.L_x_30:
[----:B------:R-:W-:Y:S05]  /*1a80*/  BSYNC.RECONVERGENT B0 ;  /* 0x0000000000007941 */ /* 0x000fea0003800200 */
.L_x_29:
[----:B------:R-:W-:Y:S02]  /*1a90*/  UIADD3 UR23, UPT, UPT, UR44, 0x1, URZ ;  /* 0x000000012c177890 */ /* 0x000fe4000fffe0ff */
[----:B------:R-:W-:Y:S02]  /*1aa0*/  UIADD3 UR42, UP1, UPT, UR14, 0x80, URZ ;  /* 0x000000800e2a7890 */ /* 0x000fe4000ff3e0ff */
[----:B------:R-:W-:Y:S02]  /*1ab0*/  UISETP.NE.AND UP0, UPT, UR23, 0x3, UPT ;  /* 0x000000031700788c */ /* 0x000fe4000bf05270 */
[----:B------:R-:W-:Y:S02]  /*1ac0*/  UIADD3 UR34, UPT, UPT, UR26, -0x40, URZ ;  /* 0xffffffc01a227890 */ /* 0x000fe4000fffe0ff */
[----:B------:R-:W-:Y:S02]  /*1ad0*/  USEL UR9, URZ, 0x1, UP0 ;  /* 0x00000001ff097887 */ /* 0x000fe40008000000 */
[----:B------:R-:W-:-:S02]  /*1ae0*/  USEL UR23, UR23, URZ, UP0 ;  /* 0x000000ff17177287 */ /* 0x000fc40008000000 */
[----:B------:R-:W-:Y:S02]  /*1af0*/  UIADD3 UR40, UP0, UPT, UR14, 0x180, URZ ;  /* 0x000001800e287890 */ /* 0x000fe4000ff1e0ff */
[----:B------:R-:W-:Y:S01]  /*1b00*/  ULEA UR8, UR23, UR6, 0x3 ;  /* 0x0000000617087291 */ /* 0x000fe2000f8e18ff */
[----:B------:R-:W-:Y:S01]  /*1b10*/  LOP3.LUT R15, R15, UR9, RZ, 0x3c, !PT ;  /* 0x000000090f0f7c12 */ /* 0x000fe2000f8e3cff */
[----:B------:R-:W-:Y:S02]  /*1b20*/  ULOP3.LUT UR33, UR33, 0xfefffff8, URZ, 0xc0, !UPT ;  /* 0xfefffff821217892 */ /* 0x000fe4000f8ec0ff */
[----:B------:R-:W-:Y:S01]  /*1b30*/  UIADD3.X UR43, UPT, UPT, URZ, UR15, URZ, UP1, !UPT ;  /* 0x0000000fff2b7290 */ /* 0x000fe20008ffe4ff */
[----:B-1----:R-:W-:Y:S01]  /*1b40*/  SHF.L.U32 R2, R15, 0x1f, RZ ;  /* 0x0000001f0f027819 */ /* 0x002fe200000006ff */
[----:B------:R-:W-:Y:S01]  /*1b50*/  UIADD3.X UR41, UPT, UPT, URZ, UR15, URZ, UP0, !UPT ;  /* 0x0000000fff297290 */ /* 0x000fe200087fe4ff */
[----:B------:R-:W-:Y:S02]  /*1b60*/  UMOV UR38, 0x0 ;  /* 0x0000000000267882 */ /* 0x000fe40000000000 */
[----:B------:R4:W1:Y:S01]  /*1b70*/  SYNCS.PHASECHK.TRANS64.TRYWAIT P0, [UR8+0x18], R2 ;  /* 0x00001802ff0075a7 */ /* 0x0008620008001108 */
[----:B------:R-:W-:Y:S01]  /*1b80*/  ULEA UR8, UR44, UR6, 0xe ;  /* 0x000000062c087291 */ /* 0x000fe2000f8e70ff */
[----:B------:R-:W-:Y:S01]  /*1b90*/  UMOV UR39, 0x10000000 ;  /* 0x1000000000277882 */ /* 0x000fe20000000000 */
[----:B------:R-:W-:-:S02]  /*1ba0*/  UMOV UR27, UR35 ;  /* 0x00000023001b7c82 */ /* 0x000fc40008000000 */
[----:B------:R-:W-:Y:S02]  /*1bb0*/  UIADD3 UR32, UPT, UPT, UR8, 0x4300, URZ ;  /* 0x0000430008207890 */ /* 0x000fe4000fffe0ff */
[----:B------:R-:W-:Y:S02]  /*1bc0*/  UIADD3 UR24, UPT, UPT, UR8, 0x6300, URZ ;  /* 0x0000630008187890 */ /* 0x000fe4000fffe0ff */
[----:B------:R-:W-:Y:S02]  /*1bd0*/  UIADD3 UR16, UPT, UPT, UR8, 0x10300, URZ ;  /* 0x0001030008107890 */ /* 0x000fe4000fffe0ff */
[----:B------:R-:W-:Y:S01]  /*1be0*/  UIADD3 UR8, UPT, UPT, UR8, 0x12300, URZ ;  /* 0x0001230008087890 */ /* 0x000fe2000fffe0ff */
[----:B------:R-:W-:Y:S01]  /*1bf0*/  UMOV UR28, UR36 ;  /* 0x00000024001c7c82 */ /* 0x000fe20008000000 */
[----:B------:R-:W-:Y:S01]  /*1c00*/  UMOV UR25, UR33 ;  /* 0x0000002100197c82 */ /* 0x000fe20008000000 */
[----:B------:R-:W-:Y:S01]  /*1c10*/  UMOV UR20, UR36 ;  /* 0x0000002400147c82 */ /* 0x000fe20008000000 */
[----:B------:R-:W-:Y:S01]  /*1c20*/  UMOV UR17, UR33 ;  /* 0x0000002100117c82 */ /* 0x000fe20008000000 */
[----:B------:R-:W-:Y:S01]  /*1c30*/  UMOV UR18, UR34 ;  /* 0x0000002200127c82 */ /* 0x000fe20008000000 */
[----:B------:R-:W-:Y:S01]  /*1c40*/  UTMALDG.3D.2CTA [UR32], [UR42], desc[UR38] ;  /* 0x000026202a0075b4 */ /* 0x000fe20008211000 */
[----:B------:R-:W-:Y:S01]  /*1c50*/  UMOV UR10, UR26 ;  /* 0x0000001a000a7c82 */ /* 0x000fe20008000000 */
[----:B------:R-:W-:Y:S01]  /*1c60*/  UMOV UR11, UR19 ;  /* 0x00000013000b7c82 */ /* 0x000fe20008000000 */
[----:B------:R-:W-:Y:S01]  /*1c70*/  UMOV UR12, UR36 ;  /* 0x00000024000c7c82 */ /* 0x000fe20008000000 */
[----:B------:R-:W-:Y:S01]  /*1c80*/  UMOV UR9, UR33 ;  /* 0x0000002100097c82 */ /* 0x000fe20008000000 */
[----:B------:R-:W-:Y:S01]  /*1c90*/  UMOV UR30, UR13 ;  /* 0x0000000d001e7c82 */ /* 0x000fe20008000000 */
[----:B------:R-:W-:Y:S01]  /*1ca0*/  UMOV UR44, UR23 ;  /* 0x00000017002c7c82 */ /* 0x000fe20008000000 */
[----:B------:R2:W-:Y:S01]  /*1cb0*/  UTMALDG.3D.2CTA [UR24], [UR42], desc[UR38] ;  /* 0x000026182a0075b4 */ /* 0x0005e20008211000 */
[----:B------:R4:W-:Y:S01]  /*1cc0*/  UTMALDG.3D.2CTA [UR16], [UR40], desc[UR38] ;  /* 0x00002610280075b4 */ /* 0x0009e20008211000 */
[----:B------:R4:W-:Y:S01]  /*1cd0*/  UTMALDG.3D.2CTA [UR8], [UR40], desc[UR38] ;  /* 0x00002608280075b4 */ /* 0x0009e20008211000 */
[----:B--2---:R-:W-:Y:S01]  /*1ce0*/  UIADD3 UR26, UPT, UPT, UR26, 0x80, URZ ;  /* 0x000000801a1a7890 */ /* 0x004fe2000fffe0ff */
[----:B----4-:R-:W-:Y:S11]  /*1cf0*/  BRA.U UP2, `(.L_x_31) ;  /* 0xfffffffd02207547 */ /* 0x010ff6000b83ffff */
.L_x_25:
[----:B------:R-:W-:Y:S01]  /*1d00*/  ULEA UR8, UR23, UR6, 0x3 ;  /* 0x0000000617087291 */ /* 0x000fe2000f8e18ff */
[----:B-1----:R-:W-:Y:S01]  /*1d10*/  SHF.L.U32 R2, R15, 0x1f, RZ ;  /* 0x0000001f0f027819 */ /* 0x002fe200000006ff */
[----:B------:R-:W-:Y:S01]  /*1d20*/  @!P1 SYNCS.ARRIVE.TRANS64.A1T0 RZ, [UR6+0x78], RZ ;  /* 0x000078ffffff99a7 */ /* 0x000fe20008100006 */
[----:B------:R-:W-:-:S06]  /*1d30*/  UISETP.GT.AND UP0, UPT, UR7, UR5, UPT ;  /* 0x000000050700728c */ /* 0x000fcc000bf04270 */
[----:B--2---:R1:W2:Y:S03]  /*1d40*/  SYNCS.PHASECHK.TRANS64.TRYWAIT P0, [UR8+0x18], R2 ;  /* 0x00001802ff0075a7 */ /* 0x0042a60008001108 */
[----:B------:R-:W-:Y:S05]  /*1d50*/  BRA.U !UP0, `(.L_x_32) ;  /* 0x0000000108e47547 */ /* 0x000fea000b800000 */
[----:B------:R-:W-:Y:S01]  /*1d60*/  UIADD3 UR31, UPT, UPT, UR29, UR30, URZ ;  /* 0x0000001e1d1f7290 */ /* 0x000fe2000fffe0ff */
[----:B------:R-:W-:-:S11]  /*1d70*/  UMOV UR44, UR23 ;  /* 0x00000017002c7c82 */ /* 0x000fd60008000000 */
.L_x_38:
[----:B------:R-:W-:Y:S01]  /*1d80*/  ULEA UR33, UR44, UR6, 0x3 ;  /* 0x000000062c217291 */ /* 0x000fe2000f8e18ff */
[----:B--2---:R-:W-:Y:S01]  /*1d90*/  @P5 MOV R3, 0x10000 ;  /* 0x0001000000035802 */ /* 0x004fe20000000f00 */
[----:B-12---:R-:W-:Y:S10]  /*1da0*/  @P0 BRA `(.L_x_33) ;  /* 0x00000000000c0947 */ /* 0x006ff40003800000 */
[----:B------:R-:W-:-:S04]  /*1db0*/  SHF.L.U32 R5, R15, 0x1f, RZ ;  /* 0x0000001f0f057819 */ /* 0x000fc800000006ff */
[----:B------:R-:W2:Y:S02]  /*1dc0*/  SYNCS.PHASECHK.TRANS64.TRYWAIT P0, [UR33+0x18], R5 ;  /* 0x00001805ff0075a7 */ /* 0x000ea40008001121 */
[----:B--2---:R-:W-:Y:S05]  /*1dd0*/  @!P0 BRA `(.L_x_34) ;  /* 0x0000006c00548947 */ /* 0x004fea0003800000 */
.L_x_33:
[----:B------:R2:W-:Y:S01]  /*1de0*/  @P5 SYNCS.ARRIVE.TRANS64 RZ, [UR33], R3 ;  /* 0x00000003ffff59a7 */ /* 0x0005e20008000021 */
[----:B------:R-:W-:-:S04]  /*1df0*/  ULOP3.LUT UR8, UR22, 0x2, URZ, 0xfc, !UPT ;  /* 0x0000000216087892 */ /* 0x000fc8000f8efcff */
[----:B------:R-:W-:-:S09]  /*1e00*/  UISETP.NE.AND UP0, UPT, UR8, 0x2, UPT ;  /* 0x000000020800788c */ /* 0x000fd2000bf05270 */
[----:B------:R-:W-:Y:S05]  /*1e10*/  BRA.U UP0, `(.L_x_35) ;  /* 0x0000000100047547 */ /* 0x000fea000b800000 */
[----:B------:R-:W-:Y:S05]  /*1e20*/  BPT.TRAP 0x1 ;  /* 0x000000040000795c */ /* 0x000fea0000300000 */
.L_x_35:
[----:B------:R-:W-:Y:S04]  /*1e30*/  BSSY.RECONVERGENT B0, `(.L_x_36) ;  /* 0x0000003000007945 */ /* 0x000fe80003800200 */
[----:B------:R-:W-:Y:S05]  /*1e40*/  @!P4 BRA `(.L_x_37) ;  /* 0x000000000004c947 */ /* 0x000fea0003800000 */
[----:B------:R-:W-:Y:S05]  /*1e50*/  BPT.TRAP 0x1 ;  /* 0x000000040000795c */ /* 0x000fea0000300000 */
.L_x_37:
[----:B------:R-:W-:Y:S05]  /*1e60*/  BSYNC.RECONVERGENT B0 ;  /* 0x0000000000007941 */ /* 0x000fea0003800200 */
.L_x_36:
[----:B------:R-:W-:Y:S02]  /*1e70*/  UIADD3 UR23, UPT, UPT, UR44, 0x1, URZ ;  /* 0x000000012c177890 */ /* 0x000fe4000fffe0ff */
[----:B------:R-:W-:Y:S02]  /*1e80*/  UIADD3 UR42, UP1, UPT, UR14, 0x80, URZ ;  /* 0x000000800e2a7890 */ /* 0x000fe4000ff3e0ff */
[----:B------:R-:W-:Y:S02]  /*1e90*/  UISETP.NE.AND UP0, UPT, UR23, 0x3, UPT ;  /* 0x000000031700788c */ /* 0x000fe4000bf05270 */
[----:B------:R-:W-:Y:S02]  /*1ea0*/  USHF.L.U32 UR34, UR30, 0x7, URZ ;  /* 0x000000071e227899 */ /* 0x000fe400080006ff */
        /* <DEDUP_REMOVED lines=8> */
[----:B------:R-:W-:Y:S02]  /*1f30*/  UIADD3 UR26, UPT, UPT, UR34, 0x40, URZ ;  /* 0x00000040221a7890 */ /* 0x000fe4000fffe0ff */
[----:B------:R-:W-:Y:S01]  /*1f40*/  UIADD3.X UR41, UPT, UPT, URZ, UR15, URZ, UP0, !UPT ;  /* 0x0000000fff297290 */ /* 0x000fe200087fe4ff */
[----:B------:R4:W1:Y:S01]  /*1f50*/  SYNCS.PHASECHK.TRANS64.TRYWAIT P0, [UR8+0x18], R2 ;  /* 0x00001802ff0075a7 */ /* 0x0008620008001108 */
[----:B------:R-:W-:Y:S01]  /*1f60*/  ULEA UR8, UR44, UR6, 0xe ;  /* 0x000000062c087291 */ /* 0x000fe2000f8e70ff */
[----:B------:R-:W-:Y:S01]  /*1f70*/  UMOV UR38, 0x0 ;  /* 0x0000000000267882 */ /* 0x000fe20000000000 */
[----:B------:R-:W-:-:S02]  /*1f80*/  UMOV UR39, 0x10000000 ;  /* 0x1000000000277882 */ /* 0x000fc40000000000 */
        /* <DEDUP_REMOVED lines=9> */
[----:B------:R-:W-:Y:S01]  /*2020*/  UMOV UR18, UR34 ;  /* 0x0000002200127c82 */ /* 0x000fe20008000000 */
[----:B------:R4:W-:Y:S01]  /*2030*/  UTMALDG.3D.2CTA [UR32], [UR42], desc[UR38] ;  /* 0x000026202a0075b4 */ /* 0x0009e20008211000 */
[----:B------:R-:W-:Y:S01]  /*2040*/  UMOV UR11, UR19 ;  /* 0x00000013000b7c82 */ /* 0x000fe20008000000 */
[----:B------:R-:W-:Y:S01]  /*2050*/  UMOV UR12, UR36 ;  /* 0x00000024000c7c82 */ /* 0x000fe20008000000 */
[----:B------:R-:W-:Y:S01]  /*2060*/  UMOV UR9, UR33 ;  /* 0x0000002100097c82 */ /* 0x000fe20008000000 */
[----:B------:R-:W-:Y:S01]  /*2070*/  UMOV UR10, UR26 ;  /* 0x0000001a000a7c82 */ /* 0x000fe20008000000 */
[----:B------:R-:W-:Y:S01]  /*2080*/  UIADD3 UR30, UPT, UPT, UR30, 0x1, URZ ;  /* 0x000000011e1e7890 */ /* 0x000fe2000fffe0ff */
[----:B------:R-:W-:Y:S01]  /*2090*/  UMOV UR44, UR23 ;  /* 0x00000017002c7c82 */ /* 0x000fe20008000000 */
[----:B------:R4:W-:Y:S02]  /*20a0*/  UTMALDG.3D.2CTA [UR24], [UR42], desc[UR38] ;  /* 0x000026182a0075b4 */ /* 0x0009e40008211000 */
[----:B------:R-:W-:Y:S01]  /*20b0*/  UISETP.NE.AND UP0, UPT, UR30, UR31, UPT ;  /* 0x0000001f1e00728c */ /* 0x000fe2000bf05270 */
[----:B------:R4:W-:Y:S01]  /*20c0*/  UTMALDG.3D.2CTA [UR16], [UR40], desc[UR38] ;  /* 0x00002610280075b4 */ /* 0x0009e20008211000 */
[----:B------:R4:W-:Y:S07]  /*20d0*/  UTMALDG.3D.2CTA [UR8], [UR40], desc[UR38] ;  /* 0x00002608280075b4 */ /* 0x0009ee0008211000 */
[----:B----4-:R-:W-:Y:S05]  /*20e0*/  BRA.U UP0, `(.L_x_38) ;  /* 0xfffffffd00247547 */ /* 0x010fea000b83ffff */
.L_x_32:
[----:B-1----:R-:W-:Y:S01]  /*20f0*/  LEA R2, R14, UR6, 0x3 ;  /* 0x000000060e027c11 */ /* 0x002fe2000f8e18ff */
[----:B------:R-:W-:Y:S01]  /*2100*/  NOP ;  /* 0x0000000000007918 */ /* 0x000fe20000000000 */
[----:B--2---:R-:W-:Y:S02]  /*2110*/  SHF.L.U32 R3, R12, 0x1f, RZ ;  /* 0x0000001f0c037819 */ /* 0x004fe400000006ff */
[----:B------:R-:W-:Y:S02]  /*2120*/  LEA R4, R14, UR6, 0x4 ;  /* 0x000000060e047c11 */ /* 0x000fe4000f8e20ff */
[----:B------:R-:W1:Y:S02]  /*2130*/  SYNCS.PHASECHK.TRANS64.TRYWAIT P0, [R2+URZ+0x80], R3 ;  /* 0x00008003020075a7 */ /* 0x000e6400080011ff */
[----:B-1----:R-:W-:Y:S05]  /*2140*/  @!P0 BRA `(.L_x_39) ;  /* 0x0000006800908947 */ /* 0x002fea0003800000 */
.L_x_151:
[----:B------:R-:W2:Y:S01]  /*2150*/  LDS.128 R4, [R4+0x110] ;  /* 0x0001100004047984 */ /* 0x000ea20000000c00 */
[----:B------:R-:W-:Y:S01]  /*2160*/  ISETP.GE.AND P0, PT, R26, 0x1, PT ;  /* 0x000000011a00780c */ /* 0x000fe20003f06270 */
[----:B-1----:R-:W-:Y:S01]  /*2170*/  VIADD R2, R2, 0x90 ;  /* 0x0000009002027836 */ /* 0x002fe20000000000 */
[----:B------:R-:W-:Y:S01]  /*2180*/  @!PT LDS RZ, [RZ] ;  /* 0x00000000fffff984 */ /* 0x000fe20000000800 */
[----:B------:R-:W-:Y:S01]  /*2190*/  @!PT LDS RZ, [RZ] ;  /* 0x00000000fffff984 */ /* 0x000fe20000000800 */
[----:B------:R-:W-:Y:S01]  /*21a0*/  @!PT LDS RZ, [RZ] ;  /* 0x00000000fffff984 */ /* 0x000fe20000000800 */
[----:B------:R-:W-:Y:S01]  /*21b0*/  @!PT LDS RZ, [RZ] ;  /* 0x00000000fffff984 */ /* 0x000fe20000000800 */
[----:B------:R1:W-:Y:S06]  /*21c0*/  MEMBAR.ALL.CTA ;  /* 0x0000000000007992 */ /* 0x0003ec0000008000 */
[----:B-1----:R-:W1:Y:S01]  /*21d0*/  FENCE.VIEW.ASYNC.S ;  /* 0x00000000000073c6 */ /* 0x002e620000000000 */
[----:B------:R-:W-:-:S04]  /*21e0*/  PRMT R2, RZ, 0x654, R2 ;  /* 0x00000654ff027816 */ /* 0x000fc80000000002 */
[----:B-1----:R1:W-:Y:S01]  /*21f0*/  SYNCS.ARRIVE.TRANS64.RED.A1T0 RZ, [R2+URZ], RZ ;  /* 0x000000ff02ff79a7 */ /* 0x0023e200081004ff */
[----:B--2---:R-:W-:-:S13]  /*2200*/  LOP3.LUT P2, RZ, R6, 0x1, RZ, 0xc0, !PT ;  /* 0x0000000106ff7812 */ /* 0x004fda000784c0ff */
[----:B------:R-:W-:Y:S01]  /*2210*/  @P2 SHF.R.U32.HI R3, RZ, 0x10, R5 ;  /* 0x00000010ff032819 */ /* 0x000fe20000011605 */
[----:B------:R-:W-:Y:S01]  /*2220*/  VOTEU.ANY UP0, P2 ;  /* 0x0000000000ff7886 */ /* 0x000fe20001000100 */
[----:B------:R-:W-:Y:S02]  /*2230*/  @P2 MOV R13, R4 ;  /* 0x00000004000d2202 */ /* 0x000fe40000000f00 */
[----:B------:R-:W-:Y:S02]  /*2240*/  @P2 R2UR.BROADCAST UR8, R3 ;  /* 0x00000000030822ca */ /* 0x000fe400008e0000 */
[----:B------:R-:W-:-:S11]  /*2250*/  @P2 LOP3.LUT R11, R5, 0xffff, RZ, 0xc0, !PT ;  /* 0x0000ffff050b2812 */ /* 0x000fd600078ec0ff */
[----:B------:R-:W-:Y:S01]  /*2260*/  @UP0 UMOV UR36, UR8 ;  /* 0x0000000800240c82 */ /* 0x000fe20008000000 */
[----:B-1----:R-:W-:Y:S05]  /*2270*/  @!P0 BRA `(.L_x_40) ;  /* 0x0000000000b88947 */ /* 0x002fea0003800000 */
[----:B------:R-:W3:Y:S01]  /*2280*/  LDC.64 R4, c[0x0][0xb18] ;  /* 0x0002c600ff047b82 */ /* 0x000ee20000000a00 */
[----:B------:R-:W-:-:S07]  /*2290*/  ISETP.NE.AND P3, PT, R26, 0x1, PT ;  /* 0x000000011a00780c */ /* 0x000fce0003f65270 */
[----:B------:R-:W1:Y:S08]  /*22a0*/  LDC.64 R6, c[0x0][0xb10] ;  /* 0x0002c400ff067b82 */ /* 0x000e700000000a00 */
[----:B------:R-:W2:Y:S08]  /*22b0*/  LDC R17, c[0x0][0xb20] ;  /* 0x0002c800ff117b82 */ /* 0x000eb00000000800 */
[----:B------:R-:W4:Y:S01]  /*22c0*/  LDC R18, c[0x0][0xb0c] ;  /* 0x0002c300ff127b82 */ /* 0x000f220000000800 */
[----:B---3--:R-:W-:Y:S01]  /*22d0*/  IMAD.HI.U32 R22, R0, R5, RZ ;  /* 0x0000000500167227 */ /* 0x008fe200078e00ff */
[----:B------:R-:W-:-:S06]  /*22e0*/  ISETP.NE.AND P0, PT, R4, 0x1, PT ;  /* 0x000000010400780c */ /* 0x000fcc0003f05270 */
[----:B------:R-:W3:Y:S01]  /*22f0*/  LDC.64 R2, c[0x0][0xb28] ;  /* 0x0002ca00ff027b82 */ /* 0x000ee20000000a00 */
[----:B-1----:R-:W-:-:S04]  /*2300*/  IMAD.HI.U32 R20, R9, R6, RZ ;  /* 0x0000000609147227 */ /* 0x002fc800078e00ff */
[----:B------:R-:W-:Y:S01]  /*2310*/  IMAD.HI.U32 R24, R13, R6, RZ ;  /* 0x000000060d187227 */ /* 0x000fe200078e00ff */
[----:B------:R-:W-:Y:S02]  /*2320*/  SHF.R.U32.HI R20, RZ, R7, R20 ;  /* 0x00000007ff147219 */ /* 0x000fe40000011614 */
[----:B--2---:R-:W-:Y:S01]  /*2330*/  SHF.R.U32.HI R19, RZ, R17, R22 ;  /* 0x00000011ff137219 */ /* 0x004fe20000011616 */
[----:B------:R-:W-:Y:S01]  /*2340*/  IMAD.HI.U32 R22, R11, R5, RZ ;  /* 0x000000050b167227 */ /* 0x000fe200078e00ff */
[----:B------:R-:W-:Y:S02]  /*2350*/  SHF.R.U32.HI R24, RZ, R7, R24 ;  /* 0x00000007ff187219 */ /* 0x000fe40000011618 */
[----:B------:R-:W-:Y:S02]  /*2360*/  SEL R19, R0, R19, !P0 ;  /* 0x0000001300137207 */ /* 0x000fe40004000000 */
[----:B------:R-:W-:Y:S02]  /*2370*/  SHF.R.U32.HI R22, RZ, R17, R22 ;  /* 0x00000011ff167219 */ /* 0x000fe40000011616 */
[----:B----4-:R-:W-:-:S02]  /*2380*/  ISETP.NE.AND P1, PT, R18, 0x1, PT ;  /* 0x000000011200780c */ /* 0x010fc40003f25270 */
[----:B------:R-:W-:Y:S02]  /*2390*/  SEL R5, R11, R22, !P0 ;  /* 0x000000160b057207 */ /* 0x000fe40004000000 */
[----:B------:R-:W-:Y:S02]  /*23a0*/  SEL R21, R9, R20, !P1 ;  /* 0x0000001409157207 */ /* 0x000fe40004800000 */
[----:B------:R-:W-:Y:S01]  /*23b0*/  SEL R7, R13, R24, !P1 ;  /* 0x000000180d077207 */ /* 0x000fe20004800000 */
[----:B---3--:R-:W-:Y:S01]  /*23c0*/  IMAD.HI.U32 R20, R19, R2, RZ ;  /* 0x0000000213147227 */ /* 0x008fe200078e00ff */
[----:B------:R-:W-:-:S03]  /*23d0*/  IADD3 R17, PT, PT, -R5, RZ, RZ ;  /* 0x000000ff05117210 */ /* 0x000fc60007ffe1ff */
        /* <DEDUP_REMOVED lines=11> */
[----:B------:R-:W-:-:S04]  /*2490*/  @!P0 IMAD.HI.U32 R20, R7, R2, RZ ;  /* 0x0000000207148227 */ /* 0x000fc800078e00ff */
[----:B------:R-:W-:Y:S01]  /*24a0*/  IMAD.MOV R2, RZ, RZ, -R6 ;  /* 0x000000ffff027224 */ /* 0x000fe200078e0a06 */
[----:B------:R-:W-:-:S03]  /*24b0*/  @!P0 SHF.R.U32.HI R20, RZ, R3, R20 ;  /* 0x00000003ff148219 */ /* 0x000fc60000011614 */
[----:B------:R-:W-:Y:S01]  /*24c0*/  IMAD R2, R26, R2, R5 ;  /* 0x000000021a027224 */ /* 0x000fe200078e0205 */
        /* <DEDUP_REMOVED lines=9> */
.L_x_40:
[----:B------:R-:W1:Y:S02]  /*2560*/  LDCU UR8, c[0x0][0xb30] ;  /* 0x00016600ff0877ac */ /* 0x000e640008000800 */
[----:B-1----:R-:W-:-:S09]  /*2570*/  UISETP.NE.AND UP0, UPT, UR8, 0x1, UPT ;  /* 0x000000010800788c */ /* 0x002fd2000bf05270 */
[----:B------:R-:W-:Y:S05]  /*2580*/  BRA.U UP0, `(.L_x_41) ;  /* 0x0000000100407547 */ /* 0x000fea000b800000 */
[----:B------:R-:W1:Y:S08]  /*2590*/  LDC.64 R4, c[0x0][0xb10] ;  /* 0x0002c400ff047b82 */ /* 0x000e700000000a00 */
[----:B------:R-:W2:Y:S08]  /*25a0*/  LDC.64 R2, c[0x0][0xb18] ;  /* 0x0002c600ff027b82 */ /* 0x000eb00000000a00 */
[----:B------:R-:W4:Y:S08]  /*25b0*/  LDC R6, c[0x0][0xb20] ;  /* 0x0002c800ff067b82 */ /* 0x000f300000000800 */
[----:B------:R-:W3:Y:S01]  /*25c0*/  LDC R18, c[0x0][0xb0c] ;  /* 0x0002c300ff127b82 */ /* 0x000ee20000000800 */
[----:B-1----:R-:W-:-:S05]  /*25d0*/  IMAD.HI.U32 R4, R13, R4, RZ ;  /* 0x000000040d047227 */ /* 0x002fca00078e00ff */
[----:B------:R-:W-:Y:S01]  /*25e0*/  SHF.R.U32.HI R4, RZ, R5, R4 ;  /* 0x00000005ff047219 */ /* 0x000fe20000011604 */
[----:B--2---:R-:W-:Y:S01]  /*25f0*/  IMAD.HI.U32 R3, R11, R3, RZ ;  /* 0x000000030b037227 */ /* 0x004fe200078e00ff */
[----:B------:R-:W-:-:S04]  /*2600*/  ISETP.NE.AND P0, PT, R2, 0x1, PT ;  /* 0x000000010200780c */ /* 0x000fc80003f05270 */
[----:B----4-:R-:W-:-:S04]  /*2610*/  SHF.R.U32.HI R6, RZ, R6, R3 ;  /* 0x00000006ff067219 */ /* 0x010fc80000011603 */
[----:B------:R-:W-:Y:S02]  /*2620*/  SEL R3, R11, R6, !P0 ;  /* 0x000000060b037207 */ /* 0x000fe40004000000 */
[----:B---3--:R-:W-:-:S04]  /*2630*/  ISETP.NE.AND P1, PT, R18, 0x1, PT ;  /* 0x000000011200780c */ /* 0x008fc80003f25270 */
[----:B------:R-:W-:-:S05]  /*2640*/  SEL R4, R13, R4, !P1 ;  /* 0x000000040d047207 */ /* 0x000fca0004800000 */
[----:B------:R-:W-:Y:S02]  /*2650*/  IMAD.IADD R5, R3, 0x1, -R4 ;  /* 0x0000000103057824 */ /* 0x000fe400078e0a04 */
[----:B------:R-:W-:Y:S02]  /*2660*/  IMAD.IADD R3, R4, 0x1, -R3 ;  /* 0x0000000104037824 */ /* 0x000fe400078e0a03 */
[----:B------:R-:W-:Y:S02]  /*2670*/  IMAD R13, R5, R18, R13 ;  /* 0x00000012050d7224 */ /* 0x000fe400078e020d */
[----:B------:R-:W-:-:S07]  /*2680*/  IMAD R11, R3, R2, R11 ;  /* 0x00000002030b7224 */ /* 0x000fce00078e020b */
.L_x_41:
[----:B------:R-:W-:Y:S01]  /*2690*/  VIADD R14, R14, 0x1 ;  /* 0x000000010e0e7836 */ /* 0x000fe20000000000 */
[----:B------:R-:W-:Y:S01]  /*26a0*/  PLOP3.LUT P1, PT, PT, PT, PT, 0x80, 0x8 ;  /* 0x000000000008781c */ /* 0x000fe20003f2f070 */
[----:B------:R-:W-:Y:S02]  /*26b0*/  IMAD.IADD R21, R13, 0x1, R60 ;  /* 0x000000010d157824 */ /* 0x000fe400078e023c */
[----:B------:R-:W-:Y:S01]  /*26c0*/  IMAD.IADD R20, R11, 0x1, R58 ;  /* 0x000000010b147824 */ /* 0x000fe200078e023a */
[----:B------:R-:W-:-:S04]  /*26d0*/  ISETP.NE.AND P0, PT, R14, 0x2, PT ;  /* 0x000000020e00780c */ /* 0x000fc80003f05270 */
[----:B------:R-:W-:Y:S02]  /*26e0*/  SEL R3, RZ, 0x1, P0 ;  /* 0x00000001ff037807 */ /* 0x000fe40000000000 */
[----:B------:R-:W-:Y:S02]  /*26f0*/  SEL R14, R14, RZ, P0 ;  /* 0x000000ff0e0e7207 */ /* 0x000fe40000000000 */
[----:B------:R-:W-:Y:S01]  /*2700*/  LOP3.LUT R12, R12, R3, RZ, 0x3c, !PT ;  /* 0x000000030c0c7212 */ /* 0x000fe200078e3cff */
[----:B------:R-:W-:Y:S06]  /*2710*/  @P2 BRA `(.L_x_42) ;  /* 0xfffffff0000c2947 */ /* 0x000fec000383ffff */
[----:B------:R-:W-:Y:S01]  /*2720*/  UIADD3 UR6, UPT, UPT, UR6, 0x18, URZ ;  /* 0x0000001806067890 */ /* 0x000fe2000fffe0ff */
[----:B------:R-:W-:-:S03]  /*2730*/  SHF.L.U32 R3, R15, 0x1f, RZ ;  /* 0x0000001f0f037819 */ /* 0x000fc600000006ff */
[----:B------:R-:W-:-:S09]  /*2740*/  ULEA UR4, UR23, UR6, 0x3 ;  /* 0x0000000617047291 */ /* 0x000fd2000f8e18ff */
[----:B------:R-:W1:Y:S02]  /*2750*/  SYNCS.PHASECHK.TRANS64.TRYWAIT P0, [UR4], R3 ;  /* 0x00000003ff0075a7 */ /* 0x000e640008001104 */
[----:B-1----:R-:W-:Y:S05]  /*2760*/  @!P0 BRA `(.L_x_43) ;  /* 0x00000064001c8947 */ /* 0x002fea0003800000 */
.L_x_153:
[----:B------:R-:W-:-:S04]  /*2770*/  UIADD3 UR5, UPT, UPT, UR23, 0x1, URZ ;  /* 0x0000000117057890 */ /* 0x000fc8000fffe0ff */
[----:B------:R-:W-:-:S04]  /*2780*/  UISETP.NE.AND UP0, UPT, UR5, 0x3, UPT ;  /* 0x000000030500788c */ /* 0x000fc8000bf05270 */
[----:B------:R-:W-:Y:S02]  /*2790*/  USEL UR7, URZ, 0x1, UP0 ;  /* 0x00000001ff077887 */ /* 0x000fe40008000000 */
[----:B------:R-:W-:-:S04]  /*27a0*/  USEL UR5, UR5, URZ, UP0 ;  /* 0x000000ff05057287 */ /* 0x000fc80008000000 */
[----:B------:R-:W-:Y:S01]  /*27b0*/  ULEA UR4, UR5, UR6, 0x3 ;  /* 0x0000000605047291 */ /* 0x000fe2000f8e18ff */
[----:B------:R-:W-:-:S04]  /*27c0*/  LOP3.LUT R15, R15, UR7, RZ, 0x3c, !PT ;  /* 0x000000070f0f7c12 */ /* 0x000fc8000f8e3cff */
[----:B-1----:R-:W-:-:S04]  /*27d0*/  SHF.L.U32 R3, R15, 0x1f, RZ ;  /* 0x0000001f0f037819 */ /* 0x002fc800000006ff */
[----:B------:R-:W1:Y:S02]  /*27e0*/  SYNCS.PHASECHK.TRANS64.TRYWAIT P0, [UR4], R3 ;  /* 0x00000003ff0075a7 */ /* 0x000e640008001104 */
[----:B-1----:R-:W-:Y:S05]  /*27f0*/  @!P0 BRA `(.L_x_44) ;  /* 0x0000006400108947 */ /* 0x002fea0003800000 */
.L_x_155:
[----:B------:R-:W-:-:S04]  /*2800*/  UIADD3 UR5, UPT, UPT, UR5, 0x1, URZ ;  /* 0x0000000105057890 */ /* 0x000fc8000fffe0ff */
[----:B------:R-:W-:-:S04]  /*2810*/  UISETP.NE.AND UP0, UPT, UR5, 0x3, UPT ;  /* 0x000000030500788c */ /* 0x000fc8000bf05270 */
[----:B------:R-:W-:Y:S02]  /*2820*/  USEL UR4, URZ, 0x1, UP0 ;  /* 0x00000001ff047887 */ /* 0x000fe40008000000 */
[----:B------:R-:W-:-:S04]  /*2830*/  USEL UR5, UR5, URZ, UP0 ;  /* 0x000000ff05057287 */ /* 0x000fc80008000000 */
[----:B------:R-:W-:Y:S01]  /*2840*/  ULEA UR5, UR5, UR6, 0x3 ;  /* 0x0000000605057291 */ /* 0x000fe2000f8e18ff */
[----:B-1----:R-:W-:-:S04]  /*2850*/  LOP3.LUT R3, R15, UR4, RZ, 0x3c, !PT ;  /* 0x000000040f037c12 */ /* 0x002fc8000f8e3cff */
[----:B------:R-:W-:Y:S01]  /*2860*/  SHF.L.U32 R3, R3, 0x1f, RZ ;  /* 0x0000001f03037819 */ /* 0x000fe200000006ff */
[----:B---3--:R-:W-:-:S07]  /*2870*/  IMAD.U32 R0, RZ, RZ, UR5 ;  /* 0x00000005ff007e24 */ /* 0x008fce000f8e00ff */
.L_x_45:
[----:B-1----:R1:W2:Y:S02]  /*2880*/  SYNCS.PHASECHK.TRANS64.TRYWAIT P0, [R0+URZ], R3 ;  /* 0x00000003000075a7 */ /* 0x0022a400080011ff */
[----:B--2---:R-:W-:Y:S05]  /*2890*/  @!P0 NANOSLEEP.SYNCS 0x989680 ;  /* 0x009896800000895d */ /* 0x004fea0003900000 */
[----:B------:R-:W2:Y:S02]  /*28a0*/  @!P0 SYNCS.PHASECHK.TRANS64 P0, [R0+URZ], R3 ;  /* 0x00000003000085a7 */ /* 0x000ea400080010ff */
[----:B--2---:R-:W-:Y:S05]  /*28b0*/  @P0 EXIT ;  /* 0x000000000000094d */ /* 0x004fea0003800000 */
[----:B------:R-:W-:Y:S05]  /*28c0*/  BRA `(.L_x_45) ;  /* 0xfffffffc00ec7947 */ /* 0x000fea000383ffff */
.L_x_22:
[----:B------:R-:W-:-:S04]  /*28d0*/  UISETP.NE.AND UP1, UPT, UR37, URZ, UPT ;  /* 0x000000ff2500728c */ /* 0x000fc8000bf25270 */
[----:B------:R-:W-:-:S09]  /*28e0*/  UISETP.NE.OR UP1, UPT, UR10, 0x1, UP1 ;  /* 0x000000010a00788c */ /* 0x000fd20008f25670 */
[----:B------:R-:W-:Y:S05]  /*28f0*/  BRA.U UP1, `(.L_x_46) ;  /* 0x00000005014c7547 */ /* 0x000fea000b800000 */
[----:B------:R-:W-:Y:S01]  /*2900*/  HFMA2 R11, -RZ, RZ, 0, 0 ;  /* 0x00000000ff0b7431 */ /* 0x000fe200000001ff */
[----:B------:R-:W-:Y:S01]  /*2910*/  ISETP.GE.U32.AND P2, PT, R10, 0x2, PT ;  /* 0x000000020a00780c */ /* 0x000fe20003f46070 */
[----:B------:R-:W-:Y:S01]  /*2920*/  IMAD.MOV.U32 R12, RZ, RZ, 0x1 ;  /* 0x00000001ff0c7424 */ /* 0x000fe200078e00ff */
[----:B------:R-:W-:Y:S01]  /*2930*/  CS2R R8, SRZ ;  /* 0x0000000000087805 */ /* 0x000fe2000001ff00 */
[----:B------:R-:W-:Y:S01]  /*2940*/  IMAD.MOV.U32 R3, RZ, RZ, RZ ;  /* 0x000000ffff037224 */ /* 0x000fe200078e00ff */
[----:B------:R-:W-:Y:S01]  /*2950*/  UMOV UR4, 0x400 ;  /* 0x0000040000047882 */ /* 0x000fe20000000000 */
[----:B------:R-:W-:Y:S01]  /*2960*/  UMOV UR6, URZ ;  /* 0x000000ff00067c82 */ /* 0x000fe20008000000 */
[----:B------:R-:W-:-:S12]  /*2970*/  ULEA UR37, UR37, UR4, 0x18 ;  /* 0x0000000425257291 */ /* 0x000fd8000f8ec0ff */
.L_x_50:
[----:B------:R-:W-:Y:S02]  /*2980*/  LEA R0, R3, UR37, 0x3 ;  /* 0x0000002503007c11 */ /* 0x000fe4000f8e18ff */
[----:B------:R-:W-:-:S03]  /*2990*/  SHF.L.U32 R5, R8, 0x1f, RZ ;  /* 0x0000001f08057819 */ /* 0x000fc600000006ff */
[----:B------:R-:W-:Y:S01]  /*29a0*/  VIADD R4, R0, 0xf0 ;  /* 0x000000f000047836 */ /* 0x000fe20000000000 */
[----:B------:R-:W1:Y:S02]  /*29b0*/  SYNCS.PHASECHK.TRANS64.TRYWAIT P0, [R0+URZ+0xe0], R5 ;  /* 0x0000e005000075a7 */ /* 0x000e6400080011ff */
[----:B-1----:R-:W-:Y:S05]  /*29c0*/  @!P0 BRA `(.L_x_47) ;  /* 0x0000006000b48947 */ /* 0x002fea0003800000 */
.L_x_156:
[----:B------:R-:W-:Y:S01]  /*29d0*/  ULEA UR5, UR6, UR37, 0x3 ;  /* 0x0000002506057291 */ /* 0x000fe2000f8e18ff */
[----:B------:R-:W-:Y:S01]  /*29e0*/  PRMT R4, RZ, 0x654, R4 ;  /* 0x00000654ff047816 */ /* 0x000fe20000000004 */
[----:B-1----:R-:W-:Y:S01]  /*29f0*/  @!P2 IMAD.MOV.U32 R5, RZ, RZ, 0x10 ;  /* 0x00000010ff05a424 */ /* 0x002fe200078e00ff */
[----:B------:R-:W-:Y:S01]  /*2a00*/  SHF.L.U32 R7, R12, 0x1f, RZ ;  /* 0x0000001f0c077819 */ /* 0x000fe200000006ff */
[----:B------:R-:W-:Y:S01]  /*2a10*/  UIADD3 UR4, UPT, UPT, UR5, 0x80, URZ ;  /* 0x0000008005047890 */ /* 0x000fe2000fffe0ff */
[----:B------:R1:W-:Y:S05]  /*2a20*/  SYNCS.ARRIVE.TRANS64.RED.A1T0 RZ, [R4+URZ], RZ ;  /* 0x000000ff04ff79a7 */ /* 0x0003ea00081004ff */
[----:B------:R-:W-:Y:S01]  /*2a30*/  IMAD.U32 R13, RZ, RZ, UR4 ;  /* 0x00000004ff0d7e24 */ /* 0x000fe2000f8e00ff */
[----:B------:R-:W2:Y:S04]  /*2a40*/  SYNCS.PHASECHK.TRANS64.TRYWAIT P0, [UR5+0x90], R7 ;  /* 0x00009007ff0075a7 */ /* 0x000ea80008001105 */
[----:B------:R-:W-:Y:S01]  /*2a50*/  PRMT R13, R10, 0x654, R13 ;  /* 0x000006540a0d7816 */ /* 0x000fe2000000000d */
[----:B-12---:R-:W-:Y:S06]  /*2a60*/  @!P0 BRA `(.L_x_48) ;  /* 0x0000006000a08947 */ /* 0x006fec0003800000 */
.L_x_158:
[----:B------:R-:W-:Y:S01]  /*2a70*/  ULEA UR4, UR6, UR37, 0x4 ;  /* 0x0000002506047291 */ /* 0x000fe2000f8e20ff */
[----:B------:R-:W-:Y:S01]  /*2a80*/  SEL R2, R13, R2, !P2 ;  /* 0x000000020d027207 */ /* 0x000fe20005000000 */
[----:B------:R-:W-:Y:S01]  /*2a90*/  UIADD3 UR5, UPT, UPT, UR5, 0x80, URZ ;  /* 0x0000008005057890 */ /* 0x000fe2000fffe0ff */
[----:B-1----:R-:W-:Y:S01]  /*2aa0*/  LEA R0, R11, UR37, 0x3 ;  /* 0x000000250b007c11 */ /* 0x002fe2000f8e18ff */
[----:B------:R-:W-:Y:S01]  /*2ab0*/  UIADD3 UR4, UPT, UPT, UR4, 0x110, URZ ;  /* 0x0000011004047890 */ /* 0x000fe2000fffe0ff */
[----:B------:R1:W-:Y:S01]  /*2ac0*/  @!P2 SYNCS.ARRIVE.TRANS64.RED RZ, [R2+URZ], R5 ;  /* 0x0000000502ffa9a7 */ /* 0x0003e200080004ff */
[----:B------:R-:W-:Y:S01]  /*2ad0*/  UIADD3 UR6, UPT, UPT, UR6, 0x1, URZ ;  /* 0x0000000106067890 */ /* 0x000fe2000fffe0ff */
[----:B------:R-:W-:-:S03]  /*2ae0*/  VIADD R3, R3, 0x1 ;  /* 0x0000000103037836 */ /* 0x000fc60000000000 */
[----:B------:R-:W-:Y:S02]  /*2af0*/  UISETP.NE.AND UP0, UPT, UR6, 0x2, UPT ;  /* 0x000000020600788c */ /* 0x000fe4000bf05270 */
[----:B------:R-:W-:Y:S01]  /*2b00*/  ISETP.NE.AND P0, PT, R3, 0x2, PT ;  /* 0x000000020300780c */ /* 0x000fe20003f05270 */
[----:B------:R-:W-:Y:S06]  /*2b10*/  UGETNEXTWORKID.BROADCAST [UR4], [UR5] ;  /* 0x00000000040073ca */ /* 0x000fec0008000100 */
[----:B------:R-:W-:Y:S02]  /*2b20*/  USEL UR4, URZ, 0x1, UP0 ;  /* 0x00000001ff047887 */ /* 0x000fe40008000000 */
[----:B------:R-:W-:-:S04]  /*2b30*/  USEL UR6, UR6, URZ, UP0 ;  /* 0x000000ff06067287 */ /* 0x000fc80008000000 */
[----:B------:R-:W-:Y:S02]  /*2b40*/  LOP3.LUT R12, R12, UR4, RZ, 0x3c, !PT ;  /* 0x000000040c0c7c12 */ /* 0x000fe4000f8e3cff */
[----:B-1----:R-:W-:-:S04]  /*2b50*/  SHF.L.U32 R5, R9, 0x1f, RZ ;  /* 0x0000001f09057819 */ /* 0x002fc800000006ff */
[----:B------:R-:W1:Y:S02]  /*2b60*/  SYNCS.PHASECHK.TRANS64.TRYWAIT P1, [R0+URZ+0x80], R5 ;  /* 0x00008005000075a7 */ /* 0x000e6400080211ff */
[----:B-1----:R-:W-:Y:S05]  /*2b70*/  @!P1 BRA `(.L_x_49) ;  /* 0x0000006000749947 */ /* 0x002fea0003800000 */
.L_x_159:
[----:B------:R-:W-:Y:S01]  /*2b80*/  LEA R4, R11, UR37, 0x4 ;  /* 0x000000250b047c11 */ /* 0x000fe2000f8e20ff */
[----:B-1----:R-:W-:Y:S01]  /*2b90*/  VIADD R0, R0, 0x90 ;  /* 0x0000009000007836 */ /* 0x002fe20000000000 */
[----:B------:R-:W-:Y:S01]  /*2ba0*/  SEL R3, R3, RZ, P0 ;  /* 0x000000ff03037207 */ /* 0x000fe20000000000 */
[----:B------:R-:W-:-:S03]  /*2bb0*/  VIADD R11, R11, 0x1 ;  /* 0x000000010b0b7836 */ /* 0x000fc60000000000 */
[----:B------:R-:W1:Y:S01]  /*2bc0*/  LDS.128 R4, [R4+0x110] ;  /* 0x0001100004047984 */ /* 0x000e620000000c00 */
[----:B------:R-:W-:Y:S02]  /*2bd0*/  PRMT R0, RZ, 0x654, R0 ;  /* 0x00000654ff007816 */ /* 0x000fe40000000000 */
[C---:B------:R-:W-:Y:S01]  /*2be0*/  ISETP.NE.AND P1, PT, R11.reuse, 0x2, PT ;  /* 0x000000020b00780c */ /* 0x040fe20003f25270 */
[----:B------:R-:W-:Y:S01]  /*2bf0*/  @!PT LDS RZ, [RZ] ;  /* 0x00000000fffff984 */ /* 0x000fe20000000800 */
[----:B------:R-:W-:Y:S01]  /*2c00*/  @!PT LDS RZ, [RZ] ;  /* 0x00000000fffff984 */ /* 0x000fe20000000800 */
[----:B------:R-:W-:Y:S01]  /*2c10*/  @!PT LDS RZ, [RZ] ;  /* 0x00000000fffff984 */ /* 0x000fe20000000800 */
[----:B------:R-:W-:Y:S01]  /*2c20*/  @!PT LDS RZ, [RZ] ;  /* 0x00000000fffff984 */ /* 0x000fe20000000800 */
[----:B------:R2:W-:Y:S06]  /*2c30*/  MEMBAR.ALL.CTA ;  /* 0x0000000000007992 */ /* 0x0005ec0000008000 */
[----:B--2---:R-:W2:Y:S01]  /*2c40*/  FENCE.VIEW.ASYNC.S ;  /* 0x00000000000073c6 */ /* 0x004ea20000000000 */
[----:B------:R-:W-:Y:S01]  /*2c50*/  SEL R11, R11, RZ, P1 ;  /* 0x000000ff0b0b7207 */ /* 0x000fe20000800000 */
[----:B--2---:R2:W-:Y:S01]  /*2c60*/  SYNCS.ARRIVE.TRANS64.RED.A1T0 RZ, [R0+URZ], RZ ;  /* 0x000000ff00ff79a7 */ /* 0x0045e200081004ff */
[----:B-1----:R-:W-:-:S02]  /*2c70*/  LOP3.LUT P3, RZ, R6, 0x1, RZ, 0xc0, !PT ;  /* 0x0000000106ff7812 */ /* 0x002fc4000786c0ff */
[----:B------:R-:W-:-:S04]  /*2c80*/  SEL R5, RZ, 0x1, P0 ;  /* 0x00000001ff057807 */ /* 0x000fc80000000000 */
[----:B------:R-:W-:Y:S02]  /*2c90*/  LOP3.LUT R8, R8, R5, RZ, 0x3c, !PT ;  /* 0x0000000508087212 */ /* 0x000fe400078e3cff */
[----:B--2---:R-:W-:-:S04]  /*2ca0*/  SEL R0, RZ, 0x1, P1 ;  /* 0x00000001ff007807 */ /* 0x004fc80000800000 */
[----:B------:R-:W-:Y:S01]  /*2cb0*/  LOP3.LUT R9, R9, R0, RZ, 0x3c, !PT ;  /* 0x0000000009097212 */ /* 0x000fe200078e3cff */
[----:B------:R-:W-:Y:S06]  /*2cc0*/  @P3 BRA `(.L_x_50) ;  /* 0xfffffffc002c3947 */ /* 0x000fec000383ffff */
[----:B------:R-:W-:Y:S01]  /*2cd0*/  ULEA UR5, UR6, UR37, 0x3 ;  /* 0x0000002506057291 */ /* 0x000fe2000f8e18ff */
[----:B------:R-:W-:-:S08]  /*2ce0*/  SHF.L.U32 R3, R12, 0x1f, RZ ;  /* 0x0000001f0c037819 */ /* 0x000fd000000006ff */
[----:B------:R-:W1:Y:S02]  /*2cf0*/  SYNCS.PHASECHK.TRANS64 P0, [UR5+0x90], R3 ;  /* 0x00009003ff0075a7 */ /* 0x000e640008001005 */
[----:B-1----:R-:W-:Y:S05]  /*2d00*/  @P0 BRA `(.L_x_51) ;  /* 0x0000000000080947 */ /* 0x002fea0003800000 */
[----:B------:R-:W1:Y:S02]  /*2d10*/  SYNCS.PHASECHK.TRANS64.TRYWAIT P0, [UR5+0x90], R3 ;  /* 0x00009003ff0075a7 */ /* 0x000e640008001105 */
[----:B-1----:R-:W-:Y:S05]  /*2d20*/  @!P0 BRA `(.L_x_52) ;  /* 0x00000060001c8947 */ /* 0x002fea0003800000 */
.L_x_51:
[----:B------:R-:W-:-:S04]  /*2d30*/  UIADD3 UR4, UPT, UPT, UR6, 0x1, URZ ;  /* 0x0000000106047890 */ /* 0x000fc8000fffe0ff */
[----:B------:R-:W-:-:S04]  /*2d40*/  UISETP.NE.AND UP0, UPT, UR4, 0x2, UPT ;  /* 0x000000020400788c */ /* 0x000fc8000bf05270 */
[----:B------:R-:W-:Y:S02]  /*2d50*/  USEL UR7, URZ, 0x1, UP0 ;  /* 0x00000001ff077887 */ /* 0x000fe40008000000 */
[----:B------:R-:W-:-:S04]  /*2d60*/  USEL UR4, UR4, URZ, UP0 ;  /* 0x000000ff04047287 */ /* 0x000fc80008000000 */
[----:B------:R-:W-:Y:S01]  /*2d70*/  ULEA UR4, UR4, UR37, 0x3 ;  /* 0x0000002504047291 */ /* 0x000fe2000f8e18ff */
[----:B-1----:R-:W-:-:S04]  /*2d80*/  LOP3.LUT R3, R12, UR7, RZ, 0x3c, !PT ;  /* 0x000000070c037c12 */ /* 0x002fc8000f8e3cff */
[----:B------:R-:W-:-:S04]  /*2d90*/  SHF.L.U32 R0, R3, 0x1f, RZ ;  /* 0x0000001f03007819 */ /* 0x000fc800000006ff */
[----:B------:R-:W1:Y:S02]  /*2da0*/  SYNCS.PHASECHK.TRANS64 P0, [UR4+0x90], R0 ;  /* 0x00009000ff0075a7 */ /* 0x000e640008001004 */
[----:B-1----:R-:W-:Y:S05]  /*2db0*/  @P0 EXIT ;  /* 0x000000000000094d */ /* 0x002fea0003800000 */
[----:B------:R-:W-:Y:S02]  /*2dc0*/  SHF.L.U32 R3, R3, 0x1f, RZ ;  /* 0x0000001f03037819 */ /* 0x000fe400000006ff */
[----:B------:R-:W-:-:S07]  /*2dd0*/  MOV R0, UR4 ;  /* 0x0000000400007c02 */ /* 0x000fce0008000f00 */
.L_x_53:
[----:B-1----:R1:W2:Y:S02]  /*2de0*/  SYNCS.PHASECHK.TRANS64.TRYWAIT P0, [R0+URZ+0x90], R3 ;  /* 0x00009003000075a7 */ /* 0x0022a400080011ff */
[----:B--2---:R-:W-:Y:S05]  /*2df0*/  @!P0 NANOSLEEP.SYNCS 0x989680 ;  /* 0x009896800000895d */ /* 0x004fea0003900000 */
[----:B------:R-:W2:Y:S02]  /*2e00*/  @!P0 SYNCS.PHASECHK.TRANS64 P0, [R0+URZ+0x90], R3 ;  /* 0x00009003000085a7 */ /* 0x000ea400080010ff */
[----:B--2---:R-:W-:Y:S05]  /*2e10*/  @P0 EXIT ;  /* 0x000000000000094d */ /* 0x004fea0003800000 */
[----:B------:R-:W-:Y:S05]  /*2e20*/  BRA `(.L_x_53) ;  /* 0xfffffffc00ec7947 */ /* 0x000fea000383ffff */
.L_x_46:
[----:B------:R-:W-:Y:S05]  /*2e30*/  BRA.U UP4, `(.L_x_54) ;  /* 0x0000001504487547 */ /* 0x000fea000b800000 */
[----:B------:R-:W-:Y:S01]  /*2e40*/  UMOV UR6, 0x40 ;  /* 0x0000004000067882 */ /* 0x000fe20000000000 */
[----:B------:R-:W-:Y:S01]  /*2e50*/  NOP ;  /* 0x0000000000007918 */ /* 0x000fe20000000000 */
[----:B------:R-:W-:Y:S01]  /*2e60*/  ULEA UR6, UR37, UR6, 0x18 ;  /* 0x0000000625067291 */ /* 0x000fe2000f8ec0ff */
[----:B------:R-:W-:Y:S02]  /*2e70*/  UMOV UR7, 0x400 ;  /* 0x0000040000077882 */ /* 0x000fe40000000000 */
[----:B------:R-:W-:-:S06]  /*2e80*/  ULEA UR37, UR37, UR7, 0x18 ;  /* 0x0000000725257291 */ /* 0x000fcc000f8ec0ff */
[----:B------:R-:W1:Y:S02]  /*2e90*/  LDS.U8 R2, [UR6+0x1c] ;  /* 0x00001c06ff027984 */ /* 0x000e640008000000 */
[----:B-1----:R-:W-:-:S13]  /*2ea0*/  ISETP.NE.AND P0, PT, R2, RZ, PT ;  /* 0x000000ff0200720c */ /* 0x002fda0003f05270 */
[----:B------:R-:W-:Y:S05]  /*2eb0*/  @P0 BRA `(.L_x_55) ;  /* 0x0000000400080947 */ /* 0x000fea0003800000 */
[----:B------:R-:W-:Y:S02]  /*2ec0*/  UISETP.NE.U32.AND UP0, UPT, UR5, 0x1, UPT ;  /* 0x000000010500788c */ /* 0x000fe4000bf05070 */
[----:B------:R-:W-:-:S07]  /*2ed0*/  UIADD3 UR8, UPT, UPT, UR6, 0x8, URZ ;  /* 0x0000000806087890 */ /* 0x000fce000fffe0ff */
[----:B------:R-:W-:Y:S05]  /*2ee0*/  BRA.U !UP0, `(.L_x_56) ;  /* 0x00000001089c7547 */ /* 0x000fea000b800000 */
[----:B------:R-:W-:Y:S01]  /*2ef0*/  ELECT P0, URZ, PT ;  /* 0x0000000000ff782f */ /* 0x000fe20003800000 */
[----:B------:R-:W-:-:S12]  /*2f00*/  BSSY B0, `(.L_x_56) ;  /* 0x0000025000007945 */ /* 0x000fd80003800000 */
[----:B------:R-:W-:Y:S05]  /*2f10*/  @!P0 BRA `(.L_x_57) ;  /* 0x00000000008c8947 */ /* 0x000fea0003800000 */
[----:B------:R-:W-:-:S05]  /*2f20*/  UMOV UR7, 0x10 ;  /* 0x0000001000077882 */ /* 0x000fca0000000000 */
[----:B------:R-:W-:Y:S04]  /*2f30*/  DEPBAR.LE SB1, 0x36 ;  /* 0x00009d800000791a */ /* 0x000fe80000000000 */
[----:B------:R-:W1:Y:S02]  /*2f40*/  UTCATOMSWS.2CTA.FIND_AND_SET.ALIGN UP1, UR7, UR7 ;  /* 0x00000007000775e3 */ /* 0x000e640008220800 */
[----:B-1----:R-:W-:Y:S01]  /*2f50*/  MOV R11, UR7 ;  /* 0x00000007000b7c02 */ /* 0x002fe20008000f00 */
[----:B------:R-:W-:Y:S06]  /*2f60*/  BRA.U UP1, `(.L_x_58) ;  /* 0x0000000101187547 */ /* 0x000fec000b800000 */
.L_x_59:
[----:B------:R-:W-:Y:S05]  /*2f70*/  NANOSLEEP 0x64 ;  /* 0x000000640000795d */ /* 0x000fea0003800000 */
[----:B------:R-:W-:-:S05]  /*2f80*/  UMOV UR7, 0x10 ;  /* 0x0000001000077882 */ /* 0x000fca0000000000 */
[----:B------:R-:W-:Y:S04]  /*2f90*/  DEPBAR.LE SB1, 0x36 ;  /* 0x00009d800000791a */ /* 0x000fe80000000000 */
[----:B------:R-:W1:Y:S02]  /*2fa0*/  UTCATOMSWS.2CTA.FIND_AND_SET.ALIGN UP1, UR7, UR7 ;  /* 0x00000007000775e3 */ /* 0x000e640008220800 */
[----:B-1----:R-:W-:Y:S01]  /*2fb0*/  MOV R11, UR7 ;  /* 0x00000007000b7c02 */ /* 0x002fe20008000f00 */
[----:B------:R-:W-:Y:S05]  /*2fc0*/  BRA.U !UP1, `(.L_x_59) ;  /* 0xfffffffd09e87547 */ /* 0x000fea000b83ffff */
.L_x_58:
[----:B------:R-:W1:Y:S01]  /*2fd0*/  LDS R5, [UR6+0x10] ;  /* 0x00001006ff057984 */ /* 0x000e620008000800 */
[----:B------:R-:W-:Y:S01]  /*2fe0*/  IMAD.U32 R3, RZ, RZ, UR37 ;  /* 0x00000025ff037e24 */ /* 0x000fe2000f8e00ff */
[----:B------:R-:W-:-:S03]  /*2ff0*/  MOV R2, UR4 ;  /* 0x0000000400027c02 */ /* 0x000fc60008000f00 */
[----:B------:R-:W-:Y:S01]  /*3000*/  VIADD R3, R3, 0x130 ;  /* 0x0000013003037836 */ /* 0x000fe20000000000 */
[----:B-1----:R-:W-:-:S04]  /*3010*/  SHF.L.U32 R5, R5, 0x1f, RZ ;  /* 0x0000001f05057819 */ /* 0x002fc800000006ff */
[----:B------:R-:W1:Y:S02]  /*3020*/  SYNCS.PHASECHK.TRANS64.TRYWAIT P0, [UR6+0x8], R5 ;  /* 0x00000805ff0075a7 */ /* 0x000e640008001106 */
[----:B-1----:R-:W-:Y:S05]  /*3030*/  @P0 BRA `(.L_x_60) ;  /* 0x0000000000080947 */ /* 0x002fea0003800000 */
[----:B------:R-:W1:Y:S02]  /*3040*/  SYNCS.PHASECHK.TRANS64.TRYWAIT P0, [UR6+0x8], R5 ;  /* 0x00000805ff0075a7 */ /* 0x000e640008001106 */
[----:B-1----:R-:W-:Y:S05]  /*3050*/  @!P0 BRA `(.L_x_61) ;  /* 0x0000005c00688947 */ /* 0x002fea0003800000 */
.L_x_60:
[----:B-1----:R-:W-:Y:S01]  /*3060*/  HFMA2 R4, -RZ, RZ, 0, 5.9604644775390625e-08 ;  /* 0x00000001ff047431 */ /* 0x002fe200000001ff */
[----:B------:R-:W-:Y:S01]  /*3070*/  UPRMT UR7, UR4, 0x654, UR8 ;  /* 0x0000065404077896 */ /* 0x000fe20008000008 */
[----:B------:R-:W-:Y:S01]  /*3080*/  IMAD.MOV.U32 R6, RZ, RZ, 0xffff ;  /* 0x0000ffffff067424 */ /* 0x000fe200078e00ff */
[----:B------:R-:W-:Y:S01]  /*3090*/  PRMT R2, R2, 0x654, R3 ;  /* 0x0000065402027816 */ /* 0x000fe20000000003 */
[----:B------:R-:W-:Y:S02]  /*30a0*/  IMAD.MOV.U32 R5, RZ, RZ, 0x4 ;  /* 0x00000004ff057424 */ /* 0x000fe400078e00ff */
[----:B------:R-:W-:Y:S01]  /*30b0*/  IMAD.SHL.U32 R9, R11, 0x20, RZ ;  /* 0x000000200b097824 */ /* 0x000fe200078e00ff */
[----:B------:R-:W-:Y:S02]  /*30c0*/  MOV R3, UR7 ;  /* 0x0000000700037c02 */ /* 0x000fe40008000f00 */
[-C--:B------:R-:W-:Y:S01]  /*30d0*/  SHF.L.U32 R7, R6, R11.reuse, RZ ;  /* 0x0000000b06077219 */ /* 0x080fe200000006ff */
[----:B------:R1:W-:Y:S01]  /*30e0*/  SYNCS.ARRIVE.TRANS64.RED RZ, [UR7], R5 ;  /* 0x00000005ffff79a7 */ /* 0x0003e20008000407 */
[----:B------:R-:W-:Y:S01]  /*30f0*/  SHF.L.U32 R6, R4, R11, RZ ;  /* 0x0000000b04067219 */ /* 0x000fe200000006ff */
[----:B------:R1:W-:Y:S04]  /*3100*/  STS [UR37+0x130], R9 ;  /* 0x00013009ff007988 */ /* 0x0003e80008000825 */
[----:B------:R1:W-:Y:S04]  /*3110*/  STAS [R2.64], R11 ;  /* 0x0000000b02007dbd */ /* 0x0003e8000c0008ff */
[----:B------:R1:W-:Y:S04]  /*3120*/  ATOMS.OR RZ, [UR6+0x14], R7 ;  /* 0x00001407ffff798c */ /* 0x0003e8000b000006 */
[----:B------:R1:W-:Y:S04]  /*3130*/  ATOMS.OR RZ, [UR6+0x18], R6 ;  /* 0x00001806ffff798c */ /* 0x0003e8000b000006 */
[----:B------:R1:W-:Y:S02]  /*3140*/  ATOMS.XOR RZ, [UR6+0x10], R4 ;  /* 0x00001004ffff798c */ /* 0x0003e4000b800006 */
.L_x_57:
[----:B------:R-:W-:Y:S05]  /*3150*/  BSYNC B0 ;  /* 0x0000000000007941 */ /* 0x000fea0003800000 */
.L_x_56:
[----:B------:R-:W-:Y:S05]  /*3160*/  BRA.U UP0, `(.L_x_62) ;  /* 0x00000001006c7547 */ /* 0x000fea000b800000 */
[----:B------:R-:W-:-:S03]  /*3170*/  UMOV UR7, 0xffffffff ;  /* 0xffffffff00077882 */ /* 0x000fc60000000000 */
[----:B------:R-:W-:Y:S05]  /*3180*/  BRA.DIV UR7, `(.L_x_63) ;  /* 0x0000005e07347947 */ /* 0x000fea000b800000 */
[----:B------:R-:W-:-:S13]  /*3190*/  ELECT P6, URZ, PT ;  /* 0x0000000000ff782f */ /* 0x000fda00038c0000 */
.L_x_163:
[----:B------:R-:W-:Y:S05]  /*31a0*/  @!P6 BRA `(.L_x_62) ;  /* 0x00000000005ce947 */ /* 0x000fea0003800000 */
[----:B-1----:R-:W1:Y:S02]  /*31b0*/  LDS R3, [UR6+0x10] ;  /* 0x00001006ff037984 */ /* 0x002e640008000800 */
[----:B-1----:R-:W-:-:S04]  /*31c0*/  SHF.L.U32 R3, R3, 0x1f, RZ ;  /* 0x0000001f03037819 */ /* 0x002fc800000006ff */
[----:B------:R-:W1:Y:S02]  /*31d0*/  SYNCS.PHASECHK.TRANS64.TRYWAIT P0, [UR6+0x8], R3 ;  /* 0x00000803ff0075a7 */ /* 0x000e640008001106 */
[----:B-1----:R-:W-:Y:S05]  /*31e0*/  @P0 BRA `(.L_x_64) ;  /* 0x0000000000080947 */ /* 0x002fea0003800000 */
[----:B------:R-:W1:Y:S02]  /*31f0*/  SYNCS.PHASECHK.TRANS64.TRYWAIT P0, [UR6+0x8], R3 ;  /* 0x00000803ff0075a7 */ /* 0x000e640008001106 */
[----:B-1----:R-:W-:Y:S05]  /*3200*/  @!P0 BRA `(.L_x_65) ;  /* 0x0000005c00348947 */ /* 0x002fea0003800000 */
.L_x_64:
[----:B------:R-:W2:Y:S01]  /*3210*/  LDS R5, [UR37+0x130] ;  /* 0x00013025ff057984 */ /* 0x000ea20008000800 */
[----:B-1----:R-:W-:Y:S02]  /*3220*/  HFMA2 R2, -RZ, RZ, 0, 5.9604644775390625e-08 ;  /* 0x00000001ff027431 */ /* 0x002fe400000001ff */
[----:B------:R-:W-:Y:S01]  /*3230*/  IMAD.MOV.U32 R3, RZ, RZ, 0xffff ;  /* 0x0000ffffff037424 */ /* 0x000fe200078e00ff */
[----:B------:R-:W-:Y:S01]  /*3240*/  UPRMT UR7, UR4, 0x654, UR8 ;  /* 0x0000065404077896 */ /* 0x000fe20008000008 */
[----:B--2---:R-:W-:-:S03]  /*3250*/  IMAD.SHL.U32 R4, R5, 0x20, RZ ;  /* 0x0000002005047824 */ /* 0x004fc600078e00ff */
[-C--:B------:R-:W-:Y:S02]  /*3260*/  SHF.L.U32 R3, R3, R5.reuse, RZ ;  /* 0x0000000503037219 */ /* 0x080fe400000006ff */
[----:B------:R-:W-:Y:S01]  /*3270*/  SHF.L.U32 R5, R2, R5, RZ ;  /* 0x0000000502057219 */ /* 0x000fe200000006ff */
[----:B------:R2:W-:Y:S04]  /*3280*/  STS [UR37+0x130], R4 ;  /* 0x00013004ff007988 */ /* 0x0005e80008000825 */
[----:B------:R2:W-:Y:S04]  /*3290*/  ATOMS.OR RZ, [UR6+0x14], R3 ;  /* 0x00001403ffff798c */ /* 0x0005e8000b000006 */
[----:B------:R2:W-:Y:S01]  /*32a0*/  ATOMS.OR RZ, [UR6+0x18], R5 ;  /* 0x00001805ffff798c */ /* 0x0005e2000b000006 */
[----:B------:R-:W-:Y:S03]  /*32b0*/  SYNCS.ARRIVE.TRANS64.RED.A1T0 RZ, [UR7], RZ ;  /* 0x000000ffffff79a7 */ /* 0x000fe60008100407 */
[----:B------:R2:W-:Y:S01]  /*32c0*/  ATOMS.XOR RZ, [UR6+0x10], R2 ;  /* 0x00001002ffff798c */ /* 0x0005e2000b800006 */
[----:B------:R-:W-:Y:S05]  /*32d0*/  BRA `(.L_x_62) ;  /* 0x0000000000107947 */ /* 0x000fea0003800000 */
.L_x_55:
[----:B------:R-:W-:-:S05]  /*32e0*/  MOV R2, 0xffffffff ;  /* 0xffffffff00027802 */ /* 0x000fca0000000f00 */
[----:B------:R1:W-:Y:S02]  /*32f0*/  STS [UR37+0x130], R2 ;  /* 0x00013002ff007988 */ /* 0x0003e40008000825 */
[----:B-1----:R-:W-:Y:S02]  /*3300*/  MOV R2, 0x3320 ;  /* 0x0000332000027802 */ /* 0x002fe40000000f00 */
[----:B-----5:R-:W-:Y:S05]  /*3310*/  CALL.REL.NOINC `($__internal_1_$__cuda_sm10x_tcgen05_guardrail_trap_phase_invalid_during_alloc) ;  /* 0x0000006400087944 */ /* 0x020fea0003c00000 */
.L_x_62:
[----:B------:R-:W-:Y:S05]  /*3320*/  WARPSYNC.ALL ;  /* 0x0000000000007948 */ /* 0x000fea0003800000 */
[----:B------:R-:W3:Y:S01]  /*3330*/  S2UR UR7, SR_CgaCtaId ;  /* 0x00000000000779c3 */ /* 0x000ee20000008800 */
[----:B------:R-:W-:Y:S01]  /*3340*/  UMOV UR6, 0x400 ;  /* 0x0000040000067882 */ /* 0x000fe20000000000 */
[----:B------:R-:W-:-:S06]  /*3350*/  NOP ;  /* 0x0000000000007918 */ /* 0x000fcc0000000000 */
[----:B------:R-:W-:Y:S06]  /*3360*/  BAR.ARV 0x6, 0xa0 ;  /* 0x0182800000007b1d */ /* 0x000fec0000002000 */
[----:B------:R-:W4:Y:S01]  /*3370*/  LDCU UR8, c[0x0][0x38c] ;  /* 0x00007180ff0877ac */ /* 0x000f220008000800 */
[----:B------:R-:W-:Y:S01]  /*3380*/  LOP3.LUT R0, R0, 0xffff, RZ, 0xc0, !PT ;  /* 0x0000ffff00007812 */ /* 0x000fe200078ec0ff */
[----:B-1----:R-:W-:Y:S01]  /*3390*/  IMAD.MOV.U32 R9, RZ, RZ, 0x1 ;  /* 0x00000001ff097424 */ /* 0x002fe200078e00ff */
[----:B------:R-:W-:Y:S01]  /*33a0*/  LOP3.LUT R8, R8, 0xffff, RZ, 0xc0, !PT ;  /* 0x0000ffff08087812 */ /* 0x000fe200078ec0ff */
[----:B------:R-:W-:Y:S01]  /*33b0*/  UMOV UR19, URZ ;  /* 0x000000ff00137c82 */ /* 0x000fe20008000000 */
[----:B------:R-:W-:Y:S01]  /*33c0*/  R2UR UR10, R0 ;  /* 0x00000000000a72ca */ /* 0x000fe200000e0000 */
[----:B------:R-:W-:Y:S01]  /*33d0*/  UMOV UR18, URZ ;  /* 0x000000ff00127c82 */ /* 0x000fe20008000000 */
[----:B------:R-:W-:Y:S01]  /*33e0*/  R2UR UR11, R8 ;  /* 0x00000000080b72ca */ /* 0x000fe200000e0000 */
[----:B------:R-:W-:Y:S01]  /*33f0*/  IMAD.MOV.U32 R8, RZ, RZ, RZ ;  /* 0x000000ffff087224 */ /* 0x000fe200078e00ff */
[----:B------:R-:W-:Y:S01]  /*3400*/  UMOV UR17, URZ ;  /* 0x000000ff00117c82 */ /* 0x000fe20008000000 */
[----:B---3--:R-:W-:-:S02]  /*3410*/  ULEA UR7, UR7, UR6, 0x18 ;  /* 0x0000000607077291 */ /* 0x008fc4000f8ec0ff */
[----:B------:R-:W-:Y:S02]  /*3420*/  UISETP.NE.AND UP2, UPT, UR5, URZ, UPT ;  /* 0x000000ff0500728c */ /* 0x000fe4000bf45270 */
[----:B------:R-:W-:Y:S02]  /*3430*/  UIADD3 UR12, UPT, UPT, UR7, 0x4300, URZ ;  /* 0x00004300070c7890 */ /* 0x000fe4000fffe0ff */
[----:B------:R-:W-:Y:S02]  /*3440*/  UIADD3 UR13, UPT, UPT, UR7, 0x10300, URZ ;  /* 0x00010300070d7890 */ /* 0x000fe4000fffe0ff */
[----:B----4-:R-:W-:Y:S01]  /*3450*/  UIADD3 UR8, UPT, UPT, UR8, 0x7f, URZ ;  /* 0x0000007f08087890 */ /* 0x010fe2000fffe0ff */
[----:B--2---:R-:W1:Y:S01]  /*3460*/  LDS R2, [UR7+0x130] ;  /* 0x00013007ff027984 */ /* 0x004e620008000800 */
[----:B------:R-:W-:Y:S02]  /*3470*/  USHF.R.U32.HI UR12, URZ, 0x4, UR12 ;  /* 0x00000004ff0c7899 */ /* 0x000fe4000801160c */
[----:B------:R-:W-:-:S02]  /*3480*/  USHF.R.S32.HI UR6, URZ, 0x1f, UR8 ;  /* 0x0000001fff067899 */ /* 0x000fc40008011408 */
[----:B------:R-:W-:Y:S02]  /*3490*/  USHF.R.U32.HI UR13, URZ, 0x4, UR13 ;  /* 0x00000004ff0d7899 */ /* 0x000fe4000801160d */
[----:B------:R-:W-:Y:S02]  /*34a0*/  ULEA.HI UR6, UR6, UR8, URZ, 0x7 ;  /* 0x0000000806067291 */ /* 0x000fe4000f8f38ff */
[----:B------:R-:W-:Y:S02]  /*34b0*/  ULOP3.LUT UR12, UR12, 0x3fff, URZ, 0xc0, !UPT ;  /* 0x00003fff0c0c7892 */ /* 0x000fe4000f8ec0ff */
[----:B------:R-:W-:Y:S02]  /*34c0*/  USHF.R.S32.HI UR6, URZ, 0x7, UR6 ;  /* 0x00000007ff067899 */ /* 0x000fe40008011406 */
[----:B------:R-:W-:Y:S02]  /*34d0*/  ULOP3.LUT UR13, UR13, 0x3fff, URZ, 0xc0, !UPT ;  /* 0x00003fff0d0d7892 */ /* 0x000fe4000f8ec0ff */
[----:B------:R-:W-:Y:S01]  /*34e0*/  UISETP.LT.AND UP0, UPT, UR6, 0x1, UPT ;  /* 0x000000010600788c */ /* 0x000fe2000bf01270 */
[----:B------:R-:W-:Y:S01]  /*34f0*/  UMOV UR36, 0x0 ;  /* 0x0000000000247882 */ /* 0x000fe20000000000 */
        /* <DEDUP_REMOVED lines=9> */
[----:B------:R-:W-:-:S02]  /*3590*/  ULOP3.LUT UR12, UR12, 0x10000, URZ, 0xfc, !UPT ;  /* 0x000100000c0c7892 */ /* 0x000fc4000f8efcff */
[----:B------:R-:W-:Y:S02]  /*35a0*/  ULOP3.LUT UR13, UR13, 0x10000, URZ, 0xfc, !UPT ;  /* 0x000100000d0d7892 */ /* 0x000fe4000f8efcff */
[----:B------:R-:W-:Y:S01]  /*35b0*/  USEL UR20, UR6, 0x1, !UP0 ;  /* 0x0000000106147887 */ /* 0x000fe2000c000000 */
[----:B------:R-:W-:Y:S01]  /*35c0*/  UMOV UR26, 0x0 ;  /* 0x00000000001a7882 */ /* 0x000fe20000000000 */
[----:B------:R-:W-:Y:S01]  /*35d0*/  UMOV UR27, 0x8200010 ;  /* 0x08200010001b7882 */ /* 0x000fe20000000000 */
[----:B------:R-:W-:Y:S01]  /*35e0*/  UMOV UR24, 0x0 ;  /* 0x0000000000187882 */ /* 0x000fe20000000000 */
[----:B------:R-:W-:Y:S01]  /*35f0*/  UMOV UR25, 0x8200010 ;  /* 0x0820001000197882 */ /* 0x000fe20000000000 */
[----:B------:R-:W-:Y:S01]  /*3600*/  UMOV UR22, 0x0 ;  /* 0x0000000000167882 */ /* 0x000fe20000000000 */
[----:B------:R-:W-:Y:S01]  /*3610*/  UMOV UR23, 0x8200010 ;  /* 0x0820001000177882 */ /* 0x000fe20000000000 */
[----:B-1----:R-:W-:Y:S02]  /*3620*/  R2UR UR21, R2 ;  /* 0x00000000021572ca */ /* 0x002fe400000e0000 */
[----:B------:R-:W-:-:S13]  /*3630*/  CS2R R2, SRZ ;  /* 0x0000000000027805 */ /* 0x000fda000001ff00 */
.L_x_73:
[C---:B------:R-:W-:Y:S02]  /*3640*/  LEA R0, R8.reuse, UR7, 0x3 ;  /* 0x0000000708007c11 */ /* 0x040fe4000f8e18ff */
[----:B------:R-:W-:Y:S02]  /*3650*/  SHF.L.U32 R5, R3, 0x1f, RZ ;  /* 0x0000001f03057819 */ /* 0x000fe400000006ff */
[----:B------:R-:W-:Y:S02]  /*3660*/  LEA R4, R8, UR7, 0x4 ;  /* 0x0000000708047c11 */ /* 0x000fe4000f8e20ff */
[----:B------:R-:W1:Y:S02]  /*3670*/  SYNCS.PHASECHK.TRANS64.TRYWAIT P0, [R0+URZ+0x80], R5 ;  /* 0x00008005000075a7 */ /* 0x000e6400080011ff */
[----:B-1-3--:R-:W-:Y:S05]  /*3680*/  @!P0 BRA `(.L_x_66) ;  /* 0x00000058002c8947 */ /* 0x00afea0003800000 */
.L_x_164:
[----:B-1----:R-:W1:Y:S01]  /*3690*/  LDS.128 R4, [R4+0x110] ;  /* 0x0001100004047984 */ /* 0x002e620000000c00 */
[----:B------:R-:W-:Y:S02]  /*36a0*/  VIADD R0, R0, 0x90 ;  /* 0x0000009000007836 */ /* 0x000fe40000000000 */
[----:B------:R-:W-:Y:S01]  /*36b0*/  VIADD R8, R8, 0x1 ;  /* 0x0000000108087836 */ /* 0x000fe20000000000 */
[----:B------:R-:W-:Y:S01]  /*36c0*/  @!PT LDS RZ, [RZ] ;  /* 0x00000000fffff984 */ /* 0x000fe20000000800 */
[----:B------:R-:W-:Y:S01]  /*36d0*/  @!PT LDS RZ, [RZ] ;  /* 0x00000000fffff984 */ /* 0x000fe20000000800 */
[----:B------:R-:W-:Y:S01]  /*36e0*/  @!PT LDS RZ, [RZ] ;  /* 0x00000000fffff984 */ /* 0x000fe20000000800 */
[----:B------:R-:W-:Y:S01]  /*36f0*/  @!PT LDS RZ, [RZ] ;  /* 0x00000000fffff984 */ /* 0x000fe20000000800 */
[----:B------:R2:W-:Y:S06]  /*3700*/  MEMBAR.ALL.CTA ;  /* 0x0000000000007992 */ /* 0x0005ec0000008000 */
[----:B--2---:R-:W2:Y:S01]  /*3710*/  FENCE.VIEW.ASYNC.S ;  /* 0x00000000000073c6 */ /* 0x004ea20000000000 */
[----:B------:R-:W-:-:S04]  /*3720*/  PRMT R0, RZ, 0x654, R0 ;  /* 0x00000654ff007816 */ /* 0x000fc80000000000 */
[----:B--2---:R2:W-:Y:S01]  /*3730*/  SYNCS.ARRIVE.TRANS64.RED.A1T0 RZ, [R0+URZ], RZ ;  /* 0x000000ff00ff79a7 */ /* 0x0045e200081004ff */
[----:B-1----:R-:W-:Y:S01]  /*3740*/  LOP3.LUT P1, RZ, R6, 0x1, RZ, 0xc0, !PT ;  /* 0x0000000106ff7812 */ /* 0x002fe2000782c0ff */
[----:B--2---:R-:W-:-:S12]  /*3750*/  BRA.U UP2, `(.L_x_67) ;  /* 0x0000000502587547 */ /* 0x004fd8000b800000 */
[----:B------:R-:W1:Y:S01]  /*3760*/  LDCU UR8, c[0x0][0x38c] ;  /* 0x00007180ff0877ac */ /* 0x000e620008000800 */
[----:B------:R-:W-:Y:S02]  /*3770*/  PLOP3.LUT P2, PT, PT, PT, PT, 0x80, 0x8 ;  /* 0x000000000008781c */ /* 0x000fe40003f4f070 */
[----:B------:R-:W-:Y:S01]  /*3780*/  SHF.L.U32 R5, R9, 0x1f, RZ ;  /* 0x0000001f09057819 */ /* 0x000fe200000006ff */
[----:B-1----:R-:W-:Y:S02]  /*3790*/  UISETP.GE.AND UP0, UPT, UR8, 0x1, UPT ;  /* 0x000000010800788c */ /* 0x002fe4000bf06270 */
[----:B------:R-:W-:-:S04]  /*37a0*/  ULEA UR8, UR19, UR7, 0x3 ;  /* 0x0000000713087291 */ /* 0x000fc8000f8e18ff */
[----:B------:R-:W-:-:S05]  /*37b0*/  PLOP3.LUT P0, PT, PT, PT, UP0, 0x80, 0x8 ;  /* 0x000000000008781c */ /* 0x000fca0003f0f008 */
[----:B------:R-:W-:-:S08]  /*37c0*/  @UP0 ULEA UR9, UR18, UR7, 0x3 ;  /* 0x0000000712090291 */ /* 0x000fd0000f8e18ff */
[----:B------:R-:W-:-:S04]  /*37d0*/  @P0 SHF.L.U32 R0, R2, 0x1f, RZ ;  /* 0x0000001f02000819 */ /* 0x000fc800000006ff */
[----:B------:R1:W2:Y:S01]  /*37e0*/  @P0 SYNCS.PHASECHK.TRANS64.TRYWAIT P2, [UR9], R0 ;  /* 0x00000000ff0005a7 */ /* 0x0002a20008041109 */
[----:B------:R-:W-:Y:S01]  /*37f0*/  ULEA UR9, UR19, UR21, 0x6 ;  /* 0x0000001513097291 */ /* 0x000fe2000f8e30ff */
[----:B------:R-:W3:Y:S02]  /*3800*/  SYNCS.PHASECHK.TRANS64.TRYWAIT P0, [UR8+0xc0], R5 ;  /* 0x0000c005ff0075a7 */ /* 0x000ee40008001108 */
[----:B-123--:R-:W-:Y:S09]  /*3810*/  @!P0 BRA `(.L_x_68) ;  /* 0x0000005400dc8947 */ /* 0x00eff20003800000 */
.L_x_166:
[----:B------:R-:W-:Y:S01]  /*3820*/  UMOV UR16, UR17 ;  /* 0x0000001100107c82 */ /* 0x000fe20008000000 */
[----:B------:R-:W-:Y:S05]  /*3830*/  BRA.U !UP0, `(.L_x_69) ;  /* 0x0000000508107547 */ /* 0x000fea000b800000 */
[----:B------:R-:W-:Y:S02]  /*3840*/  UIADD3 UR16, UPT, UPT, UR20, UR17, URZ ;  /* 0x0000001114107290 */ /* 0x000fe4000fffe0ff */
[----:B------:R-:W-:Y:S01]  /*3850*/  UPLOP3.LUT UP3, UPT, UPT, UPT, UPT, 0x40, 0x4 ;  /* 0x000000000004789c */ /* 0x000fe20003f6e870 */
[----:B------:R-:W-:Y:S01]  /*3860*/  UMOV UR15, UR6 ;  /* 0x00000006000f7c82 */ /* 0x000fe20008000000 */
[----:B------:R-:W-:-:S09]  /*3870*/  UMOV UR58, UR18 ;  /* 0x00000012003a7c82 */ /* 0x000fd20008000000 */
.L_x_72:
[----:B--2---:R-:W-:Y:S01]  /*3880*/  ULEA UR14, UR58, UR7, 0x3 ;  /* 0x000000073a0e7291 */ /* 0x004fe2000f8e18ff */
[----:B---3--:R-:W-:Y:S11]  /*3890*/  @P2 BRA `(.L_x_70) ;  /* 0x00000000000c2947 */ /* 0x008ff60003800000 */
[----:B-1----:R-:W-:Y:S04]  /*38a0*/  SHF.L.U32 R5, R2, 0x1f, RZ ;  /* 0x0000001f02057819 */ /* 0x002fe800000006ff */
[----:B------:R-:W1:Y:S02]  /*38b0*/  SYNCS.PHASECHK.TRANS64.TRYWAIT P0, [UR14], R5 ;  /* 0x00000005ff0075a7 */ /* 0x000e64000800110e */
[----:B-1----:R-:W-:Y:S05]  /*38c0*/  @!P0 BRA `(.L_x_71) ;  /* 0x0000005400c88947 */ /* 0x002fea0003800000 */
.L_x_70:
[----:B------:R-:W-:Y:S01]  /*38d0*/  UISETP.NE.AND UP0, UPT, UR15, 0x1, UPT ;  /* 0x000000010f00788c */ /* 0x000fe2000bf05270 */
[----:B------:R-:W-:Y:S01]  /*38e0*/  PLOP3.LUT P2, PT, PT, PT, PT, 0x80, 0x8 ;  /* 0x000000000008781c */ /* 0x000fe20003f4f070 */
[----:B------:R-:W-:Y:S02]  /*38f0*/  UIADD3 UR18, UPT, UPT, UR58, 0x1, URZ ;  /* 0x000000013a127890 */ /* 0x000fe4000fffe0ff */
[----:B------:R-:W-:Y:S02]  /*3900*/  ULEA UR68, UR58, UR13, 0xa ;  /* 0x0000000d3a447291 */ /* 0x000fe4000f8e50ff */
[----:B------:R-:W-:Y:S01]  /*3910*/  UISETP.NE.AND UP1, UPT, UR18, 0x3, UPT ;  /* 0x000000031200788c */ /* 0x000fe2000bf25270 */
[----:B------:R-:W-:Y:S01]  /*3920*/  PLOP3.LUT P0, PT, PT, PT, UP0, 0x80, 0x8 ;  /* 0x000000000008781c */ /* 0x000fe20003f0f008 */
[----:B------:R-:W-:Y:S02]  /*3930*/  ULEA UR66, UR58, UR12, 0xa ;  /* 0x0000000c3a427291 */ /* 0x000fe4000f8e50ff */
[----:B------:R-:W-:Y:S02]  /*3940*/  USEL UR39, URZ, 0x1, UP1 ;  /* 0x00000001ff277887 */ /* 0x000fe40008800000 */
[----:B------:R-:W-:Y:S02]  /*3950*/  USEL UR18, UR18, URZ, UP1 ;  /* 0x000000ff12127287 */ /* 0x000fe40008800000 */
[----:B------:R-:W-:Y:S02]  /*3960*/  UIADD3 UR64, UPT, UPT, UR68, 0x2, URZ ;  /* 0x0000000244407890 */ /* 0x000fe4000fffe0ff */
[----:B------:R-:W-:Y:S01]  /*3970*/  @UP0 ULEA UR38, UR18, UR7, 0x3 ;  /* 0x0000000712260291 */ /* 0x000fe2000f8e18ff */
[----:B------:R-:W-:Y:S01]  /*3980*/  LOP3.LUT R2, R2, UR39, RZ, 0x3c, !PT ;  /* 0x0000002702027c12 */ /* 0x000fe2000f8e3cff */
[----:B------:R-:W-:Y:S02]  /*3990*/  UIADD3 UR62, UPT, UPT, UR66, 0x2, URZ ;  /* 0x00000002423e7890 */ /* 0x000fe4000fffe0ff */
[----:B------:R-:W-:Y:S01]  /*39a0*/  UIADD3 UR60, UPT, UPT, UR68, 0x4, URZ ;  /* 0x00000004443c7890 */ /* 0x000fe2000fffe0ff */
[----:B-1----:R-:W-:Y:S01]  /*39b0*/  @P0 SHF.L.U32 R0, R2, 0x1f, RZ ;  /* 0x0000001f02000819 */ /* 0x002fe200000006ff */
[----:B------:R-:W-:Y:S02]  /*39c0*/  UIADD3 UR58, UPT, UPT, UR66, 0x4, URZ ;  /* 0x00000004423a7890 */ /* 0x000fe4000fffe0ff */
[----:B------:R-:W-:Y:S01]  /*39d0*/  UIADD3 UR56, UPT, UPT, UR68, 0x6, URZ ;  /* 0x0000000644387890 */ /* 0x000fe2000fffe0ff */
[----:B------:R2:W3:Y:S01]  /*39e0*/  @P0 SYNCS.PHASECHK.TRANS64.TRYWAIT P2, [UR38], R0 ;  /* 0x00000000ff0005a7 */ /* 0x0004e20008041126 */
[----:B------:R-:W-:Y:S02]  /*39f0*/  UIADD3 UR54, UPT, UPT, UR66, 0x6, URZ ;  /* 0x0000000642367890 */ /* 0x000fe4000fffe0ff */
        /* <DEDUP_REMOVED lines=10> */
[----:B------:R-:W-:Y:S02]  /*3aa0*/  UIADD3 UR15, UPT, UPT, UR15, -0x1, URZ ;  /* 0xffffffff0f0f7890 */ /* 0x000fe4000fffe0ff */
[----:B------:R-:W-:Y:S01]  /*3ab0*/  UISETP.NE.AND UP0, UPT, UR17, UR16, UPT ;  /* 0x000000101100728c */ /* 0x000fe2000bf05270 */
[----:B------:R-:W-:Y:S01]  /*3ac0*/  UMOV UR69, 0x40004040 ;  /* 0x4000404000457882 */ /* 0x000fe20000000000 */
[----:B------:R-:W-:Y:S01]  /*3ad0*/  UMOV UR67, 0x40004040 ;  /* 0x4000404000437882 */ /* 0x000fe20000000000 */
[----:B------:R-:W-:Y:S01]  /*3ae0*/  UMOV UR65, 0x40004040 ;  /* 0x4000404000417882 */ /* 0x000fe20000000000 */
[----:B------:R-:W-:Y:S01]  /*3af0*/  UTCHMMA.2CTA gdesc[UR66], gdesc[UR68], tmem[UR9], tmem[UR36], idesc[UR37], UP3 ;  /* 0x00ff2444420075ea */ /* 0x000fe20009a00009 */
[----:B------:R-:W-:Y:S01]  /*3b00*/  UPLOP3.LUT UP3, UPT, UPT, UPT, UPT, 0x80, 0x8 ;  /* 0x000000000008789c */ /* 0x000fe20003f6f070 */
[----:B------:R-:W-:Y:S01]  /*3b10*/  UMOV UR63, 0x40004040 ;  /* 0x40004040003f7882 */ /* 0x000fe20000000000 */
[----:B------:R-:W-:Y:S01]  /*3b20*/  UMOV UR61, 0x40004040 ;  /* 0x40004040003d7882 */ /* 0x000fe20000000000 */
[----:B------:R-:W-:Y:S01]  /*3b30*/  UTCHMMA.2CTA gdesc[UR62], gdesc[UR64], tmem[UR9], tmem[UR34], idesc[UR35], UPT ;  /* 0x00ff22403e0075ea */ /* 0x000fe2000ba00009 */
[----:B------:R-:W-:Y:S01]  /*3b40*/  UMOV UR59, 0x40004040 ;  /* 0x40004040003b7882 */ /* 0x000fe20000000000 */
[----:B------:R-:W-:Y:S01]  /*3b50*/  UMOV UR57, 0x40004040 ;  /* 0x4000404000397882 */ /* 0x000fe20000000000 */
[----:B------:R1:W-:Y:S01]  /*3b60*/  UTCHMMA.2CTA gdesc[UR58], gdesc[UR60], tmem[UR9], tmem[UR32], idesc[UR33], UPT ;  /* 0x00ff203c3a0075ea */ /* 0x0003e2000ba00009 */
        /* <DEDUP_REMOVED lines=11> */
[----:B------:R-:W-:Y:S01]  /*3c20*/  UMOV UR39, 0x40004040 ;  /* 0x4000404000277882 */ /* 0x000fe20000000000 */
[----:B------:R2:W-:Y:S01]  /*3c30*/  UTCHMMA.2CTA gdesc[UR42], gdesc[UR44], tmem[UR9], tmem[UR24], idesc[UR25], UPT ;  /* 0x00ff182c2a0075ea */ /* 0x0005e2000ba00009 */
[----:B------:R2:W-:Y:S01]  /*3c40*/  UTCHMMA.2CTA gdesc[UR38], gdesc[UR40], tmem[UR9], tmem[UR22], idesc[UR23], UPT ;  /* 0x00ff1628260075ea */ /* 0x0005e2000ba00009 */
[----:B------:R2:W-:Y:S01]  /*3c50*/  UTCBAR.2CTA.MULTICAST [UR14], URZ, UR11 ;  /* 0x000000ff0e0073e9 */ /* 0x0005e2000820080b */
[----:B-1----:R-:W-:Y:S01]  /*3c60*/  UMOV UR58, UR18 ;  /* 0x00000012003a7c82 */ /* 0x002fe20008000000 */
[----:B------:R-:W-:Y:S05]  /*3c70*/  BRA.U UP0, `(.L_x_72) ;  /* 0xfffffffd00007547 */ /* 0x000fea000b83ffff */
.L_x_69:
[----:B------:R-:W-:Y:S01]  /*3c80*/  UIADD3 UR8, UPT, UPT, UR8, 0xa0, URZ ;  /* 0x000000a008087890 */ /* 0x000fe2000fffe0ff */
[----:B------:R-:W-:-:S08]  /*3c90*/  UMOV UR17, UR16 ;  /* 0x0000001000117c82 */ /* 0x000fd00008000000 */
[----:B------:R4:W-:Y:S01]  /*3ca0*/  UTCBAR.2CTA.MULTICAST [UR8], URZ, UR10 ;  /* 0x000000ff080073e9 */ /* 0x0009e2000820080a */
[----:B------:R-:W-:Y:S02]  /*3cb0*/  NOP ;  /* 0x0000000000007918 */ /* 0x000fe40000000000 */
.L_x_67:
[----:B------:R-:W-:Y:S01]  /*3cc0*/  UIADD3 UR19, UPT, UPT, UR19, 0x1, URZ ;  /* 0x0000000113137890 */ /* 0x000fe2000fffe0ff */
[----:B------:R-:W-:-:S03]  /*3cd0*/  ISETP.NE.AND P0, PT, R8, 0x2, PT ;  /* 0x000000020800780c */ /* 0x000fc60003f05270 */
[----:B------:R-:W-:Y:S01]  /*3ce0*/  UISETP.NE.AND UP0, UPT, UR19, 0x4, UPT ;  /* 0x000000041300788c */ /* 0x000fe2000bf05270 */
[----:B-12---:R-:W-:Y:S02]  /*3cf0*/  SEL R0, RZ, 0x1, P0 ;  /* 0x00000001ff007807 */ /* 0x006fe40000000000 */
[----:B------:R-:W-:Y:S01]  /*3d00*/  SEL R8, R8, RZ, P0 ;  /* 0x000000ff08087207 */ /* 0x000fe20000000000 */
[----:B----4-:R-:W-:Y:S01]  /*3d10*/  USEL UR8, URZ, 0x1, UP0 ;  /* 0x00000001ff087887 */ /* 0x010fe20008000000 */
[----:B------:R-:W-:Y:S01]  /*3d20*/  LOP3.LUT R3, R3, R0, RZ, 0x3c, !PT ;  /* 0x0000000003037212 */ /* 0x000fe200078e3cff */
[----:B------:R-:W-:-:S04]  /*3d30*/  USEL UR19, UR19, URZ, UP0 ;  /* 0x000000ff13137287 */ /* 0x000fc80008000000 */
[----:B------:R-:W-:Y:S01]  /*3d40*/  LOP3.LUT R9, R9, UR8, RZ, 0x3c, !PT ;  /* 0x0000000809097c12 */ /* 0x000fe2000f8e3cff */
[----:B------:R-:W-:Y:S07]  /*3d50*/  @P1 BRA `(.L_x_73) ;  /* 0xfffffff800381947 */ /* 0x000fee000383ffff */
[----:B------:R-:W1:Y:S01]  /*3d60*/  S2UR UR6, SR_CgaCtaId ;  /* 0x00000000000679c3 */ /* 0x000e620000008800 */
[----:B------:R-:W-:Y:S01]  /*3d70*/  ELECT P0, URZ, PT ;  /* 0x0000000000ff782f */ /* 0x000fe20003800000 */
[----:B------:R-:W-:Y:S01]  /*3d80*/  HFMA2 R0, -RZ, RZ, 0, 5.9604644775390625e-08 ;  /* 0x00000001ff007431 */ /* 0x000fe200000001ff */
[----:B------:R-:W-:-:S05]  /*3d90*/  UMOV UR8, 0x40 ;  /* 0x0000004000087882 */ /* 0x000fca0000000000 */
[----:B------:R-:W-:Y:S01]  /*3da0*/  UVIRTCOUNT.DEALLOC.SMPOOL 0x80 ;  /* 0x000000800000784c */ /* 0x000fe20000000000 */
[----:B------:R-:W-:Y:S02]  /*3db0*/  UISETP.NE.AND UP0, UPT, UR5, URZ, UPT ;  /* 0x000000ff0500728c */ /* 0x000fe4000bf05270 */
[----:B-1----:R-:W-:-:S09]  /*3dc0*/  ULEA UR6, UR6, UR8, 0x18 ;  /* 0x0000000806067291 */ /* 0x002fd2000f8ec0ff */
[----:B------:R1:W-:Y:S01]  /*3dd0*/  @P0 STS.U8 [UR6+0x1c], R0 ;  /* 0x00001c00ff000988 */ /* 0x0003e20008000006 */
[----:B------:R-:W-:Y:S05]  /*3de0*/  BRA.U UP0, `(.L_x_74) ;  /* 0x0000000100a07547 */ /* 0x000fea000b800000 */
[----:B------:R-:W-:Y:S01]  /*3df0*/  UIADD3 UR5, UPT, UPT, UR7, 0xc0, URZ ;  /* 0x000000c007057890 */ /* 0x000fe2000fffe0ff */
[----:B------:R-:W-:-:S03]  /*3e00*/  SHF.L.U32 R3, R9, 0x1f, RZ ;  /* 0x0000001f09037819 */ /* 0x000fc600000006ff */
[----:B------:R-:W-:-:S09]  /*3e10*/  ULEA UR8, UR19, UR5, 0x3 ;  /* 0x0000000513087291 */ /* 0x000fd2000f8e18ff */
[----:B------:R-:W2:Y:S02]  /*3e20*/  SYNCS.PHASECHK.TRANS64.TRYWAIT P0, [UR8], R3 ;  /* 0x00000003ff0075a7 */ /* 0x000ea40008001108 */
[----:B--2---:R-:W-:Y:S05]  /*3e30*/  @!P0 BRA `(.L_x_75) ;  /* 0x0000005000848947 */ /* 0x004fea0003800000 */
.L_x_169:
        /* <DEDUP_REMOVED lines=9> */
.L_x_171:
        /* <DEDUP_REMOVED lines=9> */
.L_x_173:
[----:B------:R-:W-:-:S04]  /*3f60*/  UIADD3 UR9, UPT, UPT, UR9, 0x1, URZ ;  /* 0x0000000109097890 */ /* 0x000fc8000fffe0ff */
[----:B------:R-:W-:-:S04]  /*3f70*/  UISETP.NE.AND UP1, UPT, UR9, 0x4, UPT ;  /* 0x000000040900788c */ /* 0x000fc8000bf25270 */
[----:B------:R-:W-:Y:S02]  /*3f80*/  USEL UR8, URZ, 0x1, UP1 ;  /* 0x00000001ff087887 */ /* 0x000fe40008800000 */
[----:B------:R-:W-:-:S04]  /*3f90*/  USEL UR9, UR9, URZ, UP1 ;  /* 0x000000ff09097287 */ /* 0x000fc80008800000 */
[----:B------:R-:W-:Y:S01]  /*3fa0*/  ULEA UR9, UR9, UR5, 0x3 ;  /* 0x0000000509097291 */ /* 0x000fe2000f8e18ff */
[----:B-1----:R-:W-:-:S04]  /*3fb0*/  LOP3.LUT R3, R2, UR8, RZ, 0x3c, !PT ;  /* 0x0000000802037c12 */ /* 0x002fc8000f8e3cff */
[----:B------:R-:W-:Y:S01]  /*3fc0*/  SHF.L.U32 R3, R3, 0x1f, RZ ;  /* 0x0000001f03037819 */ /* 0x000fe200000006ff */
[----:B------:R-:W-:-:S04]  /*3fd0*/  IMAD.U32 R0, RZ, RZ, UR9 ;  /* 0x00000009ff007e24 */ /* 0x000fc8000f8e00ff */
[----:B------:R1:W2:Y:S03]  /*3fe0*/  SYNCS.PHASECHK.TRANS64.TRYWAIT P0, [R0+URZ], R3 ;  /* 0x00000003000075a7 */ /* 0x0002a600080011ff */
[----:B--2---:R-:W-:Y:S05]  /*3ff0*/  @!P0 NANOSLEEP.SYNCS 0x989680 ;  /* 0x009896800000895d */ /* 0x004fea0003900000 */
[----:B------:R-:W2:Y:S02]  /*4000*/  @!P0 SYNCS.PHASECHK.TRANS64 P0, [R0+URZ], R3 ;  /* 0x00000003000085a7 */ /* 0x000ea400080010ff */
[----:B--2---:R-:W-:Y:S05]  /*4010*/  @P0 BRA `(.L_x_78) ;  /* 0x0000000000200947 */ /* 0x004fea0003800000 */
.L_x_79:
[----:B--2---:R2:W4:Y:S02]  /*4020*/  SYNCS.PHASECHK.TRANS64.TRYWAIT P0, [R0+URZ], R3 ;  /* 0x00000003000075a7 */ /* 0x00452400080011ff */
[----:B----4-:R-:W-:Y:S05]  /*4030*/  @!P0 NANOSLEEP.SYNCS 0x989680 ;  /* 0x009896800000895d */ /* 0x010fea0003900000 */
[----:B------:R-:W4:Y:S02]  /*4040*/  @!P0 SYNCS.PHASECHK.TRANS64 P0, [R0+URZ], R3 ;  /* 0x00000003000085a7 */ /* 0x000f2400080010ff */
[----:B----4-:R-:W-:Y:S05]  /*4050*/  @!P0 BRA `(.L_x_79) ;  /* 0xfffffffc00f08947 */ /* 0x010fea000383ffff */
[----:B------:R-:W-:Y:S05]  /*4060*/  BRA `(.L_x_78) ;  /* 0x00000000000c7947 */ /* 0x000fea0003800000 */
.L_x_74:
[----:B------:R-:W-:-:S04]  /*4070*/  UIADD3 UR5, UPT, UPT, UR7, 0x100, URZ ;  /* 0x0000010007057890 */ /* 0x000fc8000fffe0ff */
[----:B------:R-:W-:-:S09]  /*4080*/  UPRMT UR5, UR4, 0x654, UR5 ;  /* 0x0000065404057896 */ /* 0x000fd20008000005 */
[----:B------:R-:W-:Y:S03]  /*4090*/  SYNCS.ARRIVE.TRANS64.RED.A1T0 RZ, [UR5], RZ ;  /* 0x000000ffffff79a7 */ /* 0x000fe60008100405 */
.L_x_78:
[----:B-12---:R-:W-:Y:S01]  /*40a0*/  SHF.L.U32 R3, RZ, 0x1f, RZ ;  /* 0x0000001fff037819 */ /* 0x006fe200000006ff */
[----:B------:R-:W-:Y:S01]  /*40b0*/  UIADD3 UR5, UPT, UPT, UR7, 0x100, URZ ;  /* 0x0000010007057890 */ /* 0x000fe2000fffe0ff */
[----:B------:R-:W-:Y:S02]  /*40c0*/  PLOP3.LUT P0, PT, PT, PT, UP0, 0x80, 0x8 ;  /* 0x000000000008781c */ /* 0x000fe40003f0f008 */
[----:B------:R-:W1:Y:S02]  /*40d0*/  SYNCS.PHASECHK.TRANS64.TRYWAIT P1, [UR7+0x100], R3 ;  /* 0x00010003ff0075a7 */ /* 0x000e640008021107 */
[----:B-1----:R-:W-:Y:S09]  /*40e0*/  @!P1 BRA `(.L_x_80) ;  /* 0x0000005000209947 */ /* 0x002ff20003800000 */
.L_x_175:
[----:B------:R-:W-:Y:S01]  /*40f0*/  @!UP0 UPRMT UR5, UR4, 0x654, UR5 ;  /* 0x0000065404058896 */ /* 0x000fe20008000005 */
[----:B------:R-:W-:Y:S02]  /*4100*/  UMOV UR8, 0xffff ;  /* 0x0000ffff00087882 */ /* 0x000fe40000000000 */
[----:B------:R-:W-:-:S06]  /*4110*/  UMOV UR4, 0x1 ;  /* 0x0000000100047882 */ /* 0x000fcc0000000000 */
[----:B------:R-:W-:Y:S01]  /*4120*/  @!P0 SYNCS.ARRIVE.TRANS64.RED.A1T0 RZ, [UR5], RZ ;  /* 0x000000ffffff89a7 */ /* 0x000fe20008100405 */
[----:B------:R-:W-:Y:S01]  /*4130*/  NOP ;  /* 0x0000000000007918 */ /* 0x000fe20000000000 */
[----:B-1----:R-:W1:Y:S01]  /*4140*/  LDS R0, [UR6+0x14] ;  /* 0x00001406ff007984 */ /* 0x002e620008000800 */
[----:B------:R-:W-:-:S04]  /*4150*/  ULOP3.LUT UR5, UR21, 0xffff, URZ, 0xc0, !UPT ;  /* 0x0000ffff15057892 */ /* 0x000fc8000f8ec0ff */
[----:B------:R-:W-:-:S04]  /*4160*/  USHF.R.U32.HI UR5, URZ, 0x5, UR5 ;  /* 0x00000005ff057899 */ /* 0x000fc80008011605 */
[----:B------:R-:W-:Y:S02]  /*4170*/  USHF.L.U32 UR8, UR8, UR5, URZ ;  /* 0x0000000508087299 */ /* 0x000fe400080006ff */
[----:B------:R-:W-:-:S04]  /*4180*/  USHF.L.U32 UR4, UR4, UR5, URZ ;  /* 0x0000000504047299 */ /* 0x000fc800080006ff */
[----:B-1----:R-:W-:-:S04]  /*4190*/  LOP3.LUT R0, R0, UR8, RZ, 0xc0, !PT ;  /* 0x0000000800007c12 */ /* 0x002fc8000f8ec0ff */
[----:B------:R-:W-:-:S13]  /*41a0*/  ISETP.NE.AND P0, PT, R0, UR8, PT ;  /* 0x0000000800007c0c */ /* 0x000fda000bf05270 */
[----:B------:R-:W-:Y:S05]  /*41b0*/  @P0 BRA `(.L_x_81) ;  /* 0x0000000000580947 */ /* 0x000fea0003800000 */
[----:B------:R-:W1:Y:S02]  /*41c0*/  LDS R0, [UR6+0x18] ;  /* 0x00001806ff007984 */ /* 0x000e640008000800 */
[----:B-1----:R-:W-:-:S04]  /*41d0*/  LOP3.LUT R0, R0, UR4, RZ, 0xc0, !PT ;  /* 0x0000000400007c12 */ /* 0x002fc8000f8ec0ff */
[----:B------:R-:W-:-:S13]  /*41e0*/  ISETP.NE.AND P0, PT, R0, UR4, PT ;  /* 0x0000000400007c0c */ /* 0x000fda000bf05270 */
[----:B------:R-:W-:Y:S05]  /*41f0*/  @P0 BRA `(.L_x_82) ;  /* 0x00000000003c0947 */ /* 0x000fea0003800000 */
[----:B------:R-:W1:Y:S01]  /*4200*/  S2R R2, SR_LANEID ;  /* 0x0000000000027919 */ /* 0x000e620000000000 */
[----:B------:R-:W-:Y:S01]  /*4210*/  ULOP3.LUT UR8, URZ, UR8, URZ, 0x33, !UPT ;  /* 0x00000008ff087292 */ /* 0x000fe2000f8e33ff */
[----:B------:R-:W-:Y:S01]  /*4220*/  LOP3.LUT R4, RZ, UR4, RZ, 0x33, !PT ;  /* 0x00000004ff047c12 */ /* 0x000fe2000f8e33ff */
[----:B------:R-:W-:Y:S02]  /*4230*/  VOTEU.ANY UR7, UPT, PT ;  /* 0x0000000000077886 */ /* 0x000fe400038e0100 */
[----:B------:R-:W-:Y:S01]  /*4240*/  UFLO.U32 UR7, UR7 ;  /* 0x00000007000772bd */ /* 0x000fe200080e0000 */
[----:B------:R-:W2:Y:S01]  /*4250*/  REDUX UR4, R4 ;  /* 0x00000000040473c4 */ /* 0x000ea20000000000 */
[----:B------:R-:W-:-:S06]  /*4260*/  IMAD.U32 R0, RZ, RZ, UR8 ;  /* 0x00000008ff007e24 */ /* 0x000fcc000f8e00ff */
[----:B------:R4:W-:Y:S01]  /*4270*/  UTCATOMSWS.AND URZ, UR8 ;  /* 0x0000000800ff79e3 */ /* 0x0009e20008000000 */
[----:B------:R-:W3:Y:S01]  /*4280*/  REDUX UR5, R0 ;  /* 0x00000000000573c4 */ /* 0x000ee20000000000 */
[----:B-1----:R-:W-:Y:S01]  /*4290*/  ISETP.EQ.U32.AND P0, PT, R2, UR7, PT ;  /* 0x0000000702007c0c */ /* 0x002fe2000bf02070 */
[----:B--2---:R-:W-:Y:S01]  /*42a0*/  IMAD.U32 R2, RZ, RZ, UR4 ;  /* 0x00000004ff027e24 */ /* 0x004fe2000f8e00ff */
[----:B---3--:R-:W-:-:S11]  /*42b0*/  MOV R3, UR5 ;  /* 0x0000000500037c02 */ /* 0x008fd60008000f00 */
[----:B------:R4:W-:Y:S04]  /*42c0*/  @P0 ATOMS.AND RZ, [UR6+0x14], R3 ;  /* 0x00001403ffff098c */ /* 0x0009e8000a800006 */
[----:B------:R4:W-:Y:S01]  /*42d0*/  @P0 ATOMS.AND RZ, [UR6+0x18], R2 ;  /* 0x00001802ffff098c */ /* 0x0009e2000a800006 */
[----:B------:R-:W-:Y:S05]  /*42e0*/  BRA `(.L_x_83) ;  /* 0x0000000000147947 */ /* 0x000fea0003800000 */
.L_x_82:
[----:B------:R-:W-:Y:S02]  /*42f0*/  MOV R2, 0x4310 ;  /* 0x0000431000027802 */ /* 0x000fe40000000f00 */
[----:B---3-5:R-:W-:Y:S05]  /*4300*/  CALL.REL.NOINC `($__internal_0_$__cuda_sm10x_tcgen05_guardrail_trap_col_being_dealloced_not_returned_by_alloc) ;  /* 0x0000005400007944 */ /* 0x028fea0003c00000 */
[----:B------:R-:W-:Y:S05]  /*4310*/  BRA `(.L_x_83) ;  /* 0x0000000000087947 */ /* 0x000fea0003800000 */
.L_x_81:
[----:B------:R-:W-:Y:S02]  /*4320*/  MOV R2, 0x4340 ;  /* 0x0000434000027802 */ /* 0x000fe40000000f00 */
[----:B---3-5:R-:W-:Y:S05]  /*4330*/  CALL.REL.NOINC `($__internal_2_$__cuda_sm10x_tcgen05_guardrail_trap_unallocated_columns_being_dealloced) ;  /* 0x00000054000c7944 */ /* 0x028fea0003c00000 */
.L_x_83:
[----:B------:R-:W-:Y:S01]  /*4340*/  NOP ;  /* 0x0000000000007918 */ /* 0x000fe20000000000 */
[----:B----4-:R-:W-:Y:S05]  /*4350*/  EXIT ;  /* 0x000000000000794d */ /* 0x010fea0003800000 */
.L_x_54:
[----:B------:R-:W-:-:S09]  /*4360*/  UISETP.NE.OR UP5, UPT, UR10, 0x3, !UP5 ;  /* 0x000000030a00788c */ /* 0x000fd2000efa5670 */
[----:B------:R-:W-:Y:S05]  /*4370*/  BRA.U UP5, `(.L_x_84) ;  /* 0x0000001105787547 */ /* 0x000fea000b800000 */
[----:B------:R-:W1:Y:S01]  /*4380*/  LDC R0, c[0x0][0xb30] ;  /* 0x0002cc00ff007b82 */ /* 0x000e620000000800 */
[----:B------:R-:W2:Y:S01]  /*4390*/  LDCU.64 UR8, c[0x0][0x888] ;  /* 0x00011100ff0877ac */ /* 0x000ea20008000a00 */
[----:B------:R-:W-:Y:S02]  /*43a0*/  HFMA2 R25, -RZ, RZ, 0, 0 ;  /* 0x00000000ff197431 */ /* 0x000fe400000001ff */
[----:B-----5:R-:W-:Y:S01]  /*43b0*/  IMAD.MOV.U32 R32, RZ, RZ, 0x1 ;  /* 0x00000001ff207424 */ /* 0x020fe200078e00ff */
[----:B------:R-:W-:Y:S01]  /*43c0*/  MOV R23, 0x1000 ;  /* 0x0000100000177802 */ /* 0x000fe20000000f00 */
[----:B------:R-:W3:Y:S01]  /*43d0*/  LDCU.64 UR4, c[0x0][0x890] ;  /* 0x00011200ff0477ac */ /* 0x000ee20008000a00 */
[----:B------:R-:W-:Y:S01]  /*43e0*/  IMAD.MOV.U32 R27, RZ, RZ, RZ ;  /* 0x000000ffff1b7224 */ /* 0x000fe200078e00ff */
[----:B------:R-:W4:Y:S01]  /*43f0*/  LDC R19, c[0x0][0x370] ;  /* 0x0000dc00ff137b82 */ /* 0x000f220000000800 */
[----:B------:R-:W-:Y:S01]  /*4400*/  UMOV UR7, 0x400 ;  /* 0x0000040000077882 */ /* 0x000fe20000000000 */
[----:B------:R-:W-:-:S02]  /*4410*/  UPLOP3.LUT UP1, UPT, UPT, UPT, UPT, 0x40, 0x4 ;  /* 0x000000000004789c */ /* 0x000fc40003f2e870 */
[----:B------:R-:W-:-:S04]  /*4420*/  ULEA UR7, UR37, UR7, 0x18 ;  /* 0x0000000725077291 */ /* 0x000fc8000f8ec0ff */
[----:B------:R-:W4:Y:S01]  /*4430*/  LDC R2, c[0x0][0xb0c] ;  /* 0x0002c300ff027b82 */ /* 0x000f220000000800 */
[----:B------:R-:W-:Y:S02]  /*4440*/  UIADD3 UR13, UPT, UPT, UR7, 0x48, URZ ;  /* 0x00000048070d7890 */ /* 0x000fe4000fffe0ff */
[----:B--2---:R-:W-:Y:S02]  /*4450*/  UISETP.NE.U32.AND UP3, UPT, UR8, URZ, UPT ;  /* 0x000000ff0800728c */ /* 0x004fe4000bf65070 */
[----:B------:R-:W-:Y:S02]  /*4460*/  UIADD3 UR41, UPT, UPT, UR7, 0x30, URZ ;  /* 0x0000003007297890 */ /* 0x000fe4000fffe0ff */
[----:B---3--:R-:W-:Y:S01]  /*4470*/  UISETP.NE.U32.AND UP4, UPT, UR4, URZ, UPT ;  /* 0x000000ff0400728c */ /* 0x008fe2000bf85070 */
[----:B------:R-:W2:Y:S01]  /*4480*/  LDC R18, c[0x0][0xb20] ;  /* 0x0002c800ff127b82 */ /* 0x000ea20000000800 */
[----:B-1----:R-:W-:Y:S01]  /*4490*/  ISETP.NE.AND P1, PT, R0, 0x1, PT ;  /* 0x000000010000780c */ /* 0x002fe20003f25270 */
[----:B------:R-:W-:-:S02]  /*44a0*/  UISETP.NE.AND.EX UP3, UPT, UR9, URZ, UPT, UP3 ;  /* 0x000000ff0900728c */ /* 0x000fc4000bf65330 */
[----:B------:R-:W-:Y:S02]  /*44b0*/  UIADD3 UR33, UPT, UPT, UR7, 0x38, URZ ;  /* 0x0000003807217890 */ /* 0x000fe4000fffe0ff */
[----:B------:R-:W-:Y:S02]  /*44c0*/  UIADD3 UR25, UPT, UPT, UR7, 0x40, URZ ;  /* 0x0000004007197890 */ /* 0x000fe4000fffe0ff */
[----:B------:R-:W1:Y:S01]  /*44d0*/  LDC.64 R36, c[0x0][0x348] ;  /* 0x0000d200ff247b82 */ /* 0x000e620000000a00 */
[----:B------:R-:W-:Y:S02]  /*44e0*/  UPRMT UR13, UR37, 0x654, UR13 ;  /* 0x00000654250d7896 */ /* 0x000fe4000800000d */
[----:B------:R-:W-:-:S05]  /*44f0*/  UISETP.NE.AND.EX UP4, UPT, UR5, URZ, UPT, UP4 ;  /* 0x000000ff0500728c */ /* 0x000fca000bf85340 */
[----:B------:R-:W3:Y:S08]  /*4500*/  LDC.64 R16, c[0x0][0xb10] ;  /* 0x0002c400ff107b82 */ /* 0x000ef00000000a00 */
[----:B------:R-:W1:Y:S08]  /*4510*/  LDC.64 R6, c[0x0][0xb18] ;  /* 0x0002c600ff067b82 */ /* 0x000e700000000a00 */
[----:B------:R-:W1:Y:S08]  /*4520*/  LDC.64 R4, c[0x0][0xb28] ;  /* 0x0002ca00ff047b82 */ /* 0x000e700000000a00 */
[----:B--2-4-:R-:W1:Y:S02]  /*4530*/  LDC R22, c[0x0][0x374] ;  /* 0x0000dd00ff167b82 */ /* 0x014e640000000800 */
.L_x_95:
[----:B------:R-:W-:Y:S02]  /*4540*/  LEA R0, R27, UR7, 0x3 ;  /* 0x000000071b007c11 */ /* 0x000fe4000f8e18ff */
[----:B------:R-:W-:Y:S02]  /*4550*/  SHF.L.U32 R3, R25, 0x1f, RZ ;  /* 0x0000001f19037819 */ /* 0x000fe400000006ff */
[----:B------:R-:W-:Y:S02]  /*4560*/  LEA R28, R27, UR7, 0x4 ;  /* 0x000000071b1c7c11 */ /* 0x000fe4000f8e20ff */
[----:B--2---:R-:W2:Y:S02]  /*4570*/  SYNCS.PHASECHK.TRANS64.TRYWAIT P0, [R0+URZ+0x80], R3 ;  /* 0x00008003000075a7 */ /* 0x004ea400080011ff */
[----:B--2---:R-:W-:Y:S05]  /*4580*/  @!P0 BRA `(.L_x_85) ;  /* 0x0000004c00108947 */ /* 0x004fea0003800000 */
.L_x_176:
[----:B------:R-:W-:Y:S01]  /*4590*/  ISETP.GE.AND P0, PT, R26, 0x1, PT ;  /* 0x000000011a00780c */ /* 0x000fe20003f06270 */
[----:B------:R-:W4:Y:S01]  /*45a0*/  LDS.128 R28, [R28+0x110] ;  /* 0x000110001c1c7984 */ /* 0x000f220000000c00 */
[----:B--2---:R-:W-:Y:S01]  /*45b0*/  VIADD R0, R0, 0x90 ;  /* 0x0000009000007836 */ /* 0x004fe20000000000 */
[----:B------:R-:W-:Y:S01]  /*45c0*/  @!PT LDS RZ, [RZ] ;  /* 0x00000000fffff984 */ /* 0x000fe20000000800 */
[----:B------:R-:W-:Y:S01]  /*45d0*/  @!PT LDS RZ, [RZ] ;  /* 0x00000000fffff984 */ /* 0x000fe20000000800 */
[----:B------:R-:W-:Y:S01]  /*45e0*/  @!PT LDS RZ, [RZ] ;  /* 0x00000000fffff984 */ /* 0x000fe20000000800 */
[----:B------:R-:W-:Y:S01]  /*45f0*/  @!PT LDS RZ, [RZ] ;  /* 0x00000000fffff984 */ /* 0x000fe20000000800 */
[----:B------:R2:W-:Y:S06]  /*4600*/  MEMBAR.ALL.CTA ;  /* 0x0000000000007992 */ /* 0x0005ec0000008000 */
[----:B--2---:R-:W2:Y:S01]  /*4610*/  FENCE.VIEW.ASYNC.S ;  /* 0x00000000000073c6 */ /* 0x004ea20000000000 */
[----:B------:R-:W-:Y:S04]  /*4620*/  PRMT R0, RZ, 0x654, R0 ;  /* 0x00000654ff007816 */ /* 0x000fe80000000000 */
[----:B--2---:R2:W-:Y:S01]  /*4630*/  SYNCS.ARRIVE.TRANS64.RED.A1T0 RZ, [R0+URZ], RZ ;  /* 0x000000ff00ff79a7 */ /* 0x0045e200081004ff */
[----:B----4-:R-:W-:Y:S11]  /*4640*/  LOP3.LUT P3, RZ, R30, 0x1, RZ, 0xc0, !PT ;  /* 0x000000011eff7812 */ /* 0x010ff6000786c0ff */
[----:B------:R-:W-:Y:S02]  /*4650*/  @!UPT UIADD3 URZ, UPT, UPT, URZ, URZ, URZ ;  /* 0x000000fffffff290 */ /* 0x000fe4000fffe0ff */
[----:B------:R-:W-:Y:S02]  /*4660*/  @P3 MOV R13, R28 ;  /* 0x0000001c000d3202 */ /* 0x000fe40000000f00 */
[----:B------:R-:W-:Y:S01]  /*4670*/  @P3 LOP3.LUT R8, R29, 0xffff, RZ, 0xc0, !PT ;  /* 0x0000ffff1d083812 */ /* 0x000fe200078ec0ff */
[----:B--2---:R-:W-:Y:S06]  /*4680*/  @!P0 BRA `(.L_x_86) ;  /* 0x0000000000a48947 */ /* 0x004fec0003800000 */
[----:B-1----:R-:W-:Y:S01]  /*4690*/  IMAD.HI.U32 R33, R22, R7, RZ ;  /* 0x0000000716217227 */ /* 0x002fe200078e00ff */
[----:B------:R-:W-:Y:S02]  /*46a0*/  ISETP.NE.AND P0, PT, R6, 0x1, PT ;  /* 0x000000010600780c */ /* 0x000fe40003f05270 */
[----:B------:R-:W-:Y:S01]  /*46b0*/  ISETP.NE.AND P2, PT, R26, 0x1, PT ;  /* 0x000000011a00780c */ /* 0x000fe20003f45270 */
[----:B---3--:R-:W-:Y:S01]  /*46c0*/  IMAD.HI.U32 R34, R19, R16, RZ ;  /* 0x0000001013227227 */ /* 0x008fe200078e00ff */
[----:B------:R-:W-:Y:S02]  /*46d0*/  SHF.R.U32.HI R33, RZ, R18, R33 ;  /* 0x00000012ff217219 */ /* 0x000fe40000011621 */
[----:B------:R-:W-:Y:S01]  /*46e0*/  ISETP.NE.AND P4, PT, R2, 0x1, PT ;  /* 0x000000010200780c */ /* 0x000fe20003f85270 */
[----:B------:R-:W-:Y:S01]  /*46f0*/  IMAD.HI.U32 R38, R13, R16, RZ ;  /* 0x000000100d267227 */ /* 0x000fe200078e00ff */
[----:B------:R-:W-:Y:S02]  /*4700*/  SHF.R.U32.HI R34, RZ, R17, R34 ;  /* 0x00000011ff227219 */ /* 0x000fe40000011622 */
[----:B------:R-:W-:Y:S01]  /*4710*/  SEL R3, R22, R33, !P0 ;  /* 0x0000002116037207 */ /* 0x000fe20004000000 */
[C---:B------:R-:W-:Y:S01]  /*4720*/  IMAD.HI.U32 R33, R8.reuse, R7, RZ ;  /* 0x0000000708217227 */ /* 0x040fe200078e00ff */
[----:B------:R-:W-:Y:S02]  /*4730*/  SEL R11, R19, R34, !P4 ;  /* 0x00000022130b7207 */ /* 0x000fe40006000000 */
[----:B------:R-:W-:Y:S01]  /*4740*/  SHF.R.U32.HI R38, RZ, R17, R38 ;  /* 0x00000011ff267219 */ /* 0x000fe20000011626 */
[----:B------:R-:W-:Y:S01]  /*4750*/  IMAD.HI.U32 R40, R3, R4, RZ ;  /* 0x0000000403287227 */ /* 0x000fe200078e00ff */
[----:B------:R-:W-:Y:S03]  /*4760*/  SHF.R.U32.HI R33, RZ, R18, R33 ;  /* 0x00000012ff217219 */ /* 0x000fe60000011621 */
[----:B------:R-:W-:Y:S01]  /*4770*/  IMAD.HI.U32 R34, R11, R4, RZ ;  /* 0x000000040b227227 */ /* 0x000fe200078e00ff */
[----:B------:R-:W-:Y:S02]  /*4780*/  @P2 SHF.R.U32.HI R3, RZ, R5, R40 ;  /* 0x00000005ff032219 */ /* 0x000fe40000011628 */
[----:B------:R-:W-:Y:S02]  /*4790*/  SEL R9, R8, R33, !P0 ;  /* 0x0000002108097207 */ /* 0x000fe40004000000 */
[----:B------:R-:W-:Y:S01]  /*47a0*/  @P2 SHF.R.U32.HI R11, RZ, R5, R34 ;  /* 0x00000005ff0b2219 */ /* 0x000fe20000011622 */
[C---:B------:R-:W-:Y:S01]  /*47b0*/  IMAD R10, R26.reuse, R3, RZ ;  /* 0x000000031a0a7224 */ /* 0x040fe200078e02ff */
[----:B------:R-:W-:Y:S01]  /*47c0*/  SEL R3, R13, R38, !P4 ;  /* 0x000000260d037207 */ /* 0x000fe20006000000 */
[C---:B------:R-:W-:Y:S03]  /*47d0*/  IMAD.HI.U32 R14, R9.reuse, R4, RZ ;  /* 0x00000004090e7227 */ /* 0x040fe600078e00ff */
[----:B------:R-:W-:Y:S01]  /*47e0*/  ISETP.GE.AND P0, PT, R9, R10, PT ;  /* 0x0000000a0900720c */ /* 0x000fe20003f06270 */
[C---:B------:R-:W-:Y:S01]  /*47f0*/  IMAD R12, R26.reuse, R11, RZ ;  /* 0x0000000b1a0c7224 */ /* 0x040fe200078e02ff */
[-C--:B------:R-:W-:Y:S04]  /*4800*/  SHF.R.U32.HI R14, RZ, R5.reuse, R14 ;  /* 0x00000005ff0e7219 */ /* 0x080fe8000001160e */
[----:B------:R-:W-:Y:S02]  /*4810*/  ISETP.GE.OR P0, PT, R3, R12, P0 ;  /* 0x0000000c0300720c */ /* 0x000fe40000706670 */
[----:B------:R-:W-:Y:S05]  /*4820*/  SEL R15, R9, R14, !P2 ;  /* 0x0000000e090f7207 */ /* 0x000fea0005000000 */
[----:B------:R-:W-:Y:S04]  /*4830*/  IMAD.MOV R14, RZ, RZ, -R15 ;  /* 0x000000ffff0e7224 */ /* 0x000fe800078e0a0f */
[----:B------:R-:W-:Y:S02]  /*4840*/  IMAD R14, R26, R14, R9 ;  /* 0x0000000e1a0e7224 */ /* 0x000fe400078e0209 */
[C---:B------:R-:W-:Y:S05]  /*4850*/  @!P0 IMAD.HI.U32 R10, R3.reuse, R4, RZ ;  /* 0x00000004030a8227 */ /* 0x040fea00078e00ff */
[----:B------:R-:W-:Y:S04]  /*4860*/  @!P0 SHF.R.U32.HI R10, RZ, R5, R10 ;  /* 0x00000005ff0a8219 */ /* 0x000fe8000001160a */
[----:B------:R-:W-:Y:S01]  /*4870*/  @!P0 SEL R0, R3, R10, !P2 ;  /* 0x0000000a03008207 */ /* 0x000fe20005000000 */
[----:B------:R-:W-:Y:S03]  /*4880*/  IMAD.MOV R10, RZ, RZ, -R3 ;  /* 0x000000ffff0a7224 */ /* 0x000fe600078e0a03 */
[----:B------:R-:W-:Y:S01]  /*4890*/  @!P0 IADD3 R15, PT, PT, R15, -R0, RZ ;  /* 0x800000000f0f8210 */ /* 0x000fe20007ffe0ff */
[----:B------:R-:W-:Y:S01]  /*48a0*/  @!P0 IMAD R0, R11, R14, R0 ;  /* 0x0000000e0b008224 */ /* 0x000fe200078e0200 */
[----:B------:R-:W-:Y:S01]  /*48b0*/  IADD3 R11, PT, PT, -R9, RZ, RZ ;  /* 0x000000ff090b7210 */ /* 0x000fe20007ffe1ff */
[----:B------:R-:W-:Y:S02]  /*48c0*/  IMAD R13, R2, R10, R13 ;  /* 0x0000000a020d7224 */ /* 0x000fe400078e020d */
[----:B------:R-:W-:Y:S02]  /*48d0*/  @!P0 IMAD R9, R15, R26, R3 ;  /* 0x0000001a0f098224 */ /* 0x000fe400078e0203 */
[----:B------:R-:W-:Y:S02]  /*48e0*/  @!P0 IMAD.MOV.U32 R3, RZ, RZ, R0 ;  /* 0x000000ffff038224 */ /* 0x000fe400078e0000 */
[----:B------:R-:W-:Y:S02]  /*48f0*/  IMAD R8, R6, R11, R8 ;  /* 0x0000000b06087224 */ /* 0x000fe400078e0208 */
[----:B------:R-:W-:Y:S02]  /*4900*/  IMAD R13, R3, R2, R13 ;  /* 0x00000002030d7224 */ /* 0x000fe400078e020d */
[----:B------:R-:W-:Y:S02]  /*4910*/  IMAD R8, R9, R6, R8 ;  /* 0x0000000609087224 */ /* 0x000fe400078e0208 */
.L_x_86:
[----:B------:R-:W-:Y:S05]  /*4920*/  BRA.U UP1, `(.L_x_87) ;  /* 0x0000000101107547 */ /* 0x000fea000b800000 */
[----:B------:R-:W-:Y:S04]  /*4930*/  MOV R0, UR6 ;  /* 0x0000000600007c02 */ /* 0x000fe80008000f00 */
[----:B------:R-:W-:Y:S04]  /*4940*/  SHF.L.U32 R3, R0, 0x1f, RZ ;  /* 0x0000001f00037819 */ /* 0x000fe800000006ff */
[----:B------:R-:W2:Y:S02]  /*4950*/  SYNCS.PHASECHK.TRANS64.TRYWAIT P0, [UR7+0x78], R3 ;  /* 0x00007803ff0075a7 */ /* 0x000ea40008001107 */
[----:B--2---:R-:W-:Y:S05]  /*4960*/  @!P0 BRA `(.L_x_88) ;  /* 0x00000048002c8947 */ /* 0x004fea0003800000 */
.L_x_87:
[----:B------:R-:W-:Y:S02]  /*4970*/  R2UR UR42, R20 ;  /* 0x00000000142a72ca */ /* 0x000fe400000e0000 */
[----:B------:R-:W-:Y:S02]  /*4980*/  R2UR UR43, R21 ;  /* 0x00000000152b72ca */ /* 0x000fe400000e0000 */
[----:B------:R-:W-:Y:S02]  /*4990*/  ISETP.NE.U32.AND P2, PT, RZ, UR4, PT ;  /* 0x00000004ff007c0c */ /* 0x000fe4000bf45070 */
[----:B------:R-:W-:Y:S02]  /*49a0*/  SHF.L.U32 R12, R32, 0x1f, RZ ;  /* 0x0000001f200c7819 */ /* 0x000fe400000006ff */
[----:B------:R-:W-:Y:S05]  /*49b0*/  ISETP.NE.AND.EX P2, PT, RZ, UR5, PT, P2 ;  /* 0x00000005ff007c0c */ /* 0x000fea000bf45320 */
[----:B------:R-:W-:Y:S02]  /*49c0*/  USHF.L.U32 UR42, UR42, 0x7, URZ ;  /* 0x000000072a2a7899 */ /* 0x000fe400080006ff */
[----:B------:R-:W-:Y:S01]  /*49d0*/  USHF.L.U32 UR43, UR43, 0x6, URZ ;  /* 0x000000062b2b7899 */ /* 0x000fe200080006ff */
[----:B------:R-:W-:Y:S11]  /*49e0*/  BRA.U !UP4, `(.L_x_89) ;  /* 0x000000010c347547 */ /* 0x000ff6000b800000 */
[----:B------:R-:W-:Y:S01]  /*49f0*/  UPLOP3.LUT UP0, UPT, UPT, UPT, UP3, 0x80, 0x8 ;  /* 0x000000000008789c */ /* 0x000fe20003f0f030 */
[----:B--2---:R-:W-:Y:S02]  /*4a00*/  HFMA2 R0, -RZ, RZ, 0, 5.9604644775390625e-08 ;  /* 0x00000001ff007431 */ /* 0x004fe400000001ff */
[----:B------:R-:W-:Y:S03]  /*4a10*/  IMAD.MOV.U32 R59, RZ, RZ, 0x1 ;  /* 0x00000001ff3b7424 */ /* 0x000fe600078e00ff */
[----:B------:R-:W-:Y:S05]  /*4a20*/  PLOP3.LUT P0, PT, PT, PT, UP0, 0x80, 0x8 ;  /* 0x000000000008781c */ /* 0x000fea0003f0f008 */
[----:B------:R-:W2:Y:S01]  /*4a30*/  @UP0 LDCU.64 UR10, c[0x0][0x888] ;  /* 0x00011100ff0a07ac */ /* 0x000ea20008000a00 */
[----:B------:R-:W-:Y:S07]  /*4a40*/  @UP0 UIMAD UR8, UR36, UR4, URZ ;  /* 0x00000004240802a4 */ /* 0x000fee000f8e02ff */
[----:B------:R-:W-:Y:S01]  /*4a50*/  @!P0 PRMT R59, R0, 0x7610, R59 ;  /* 0x00007610003b8816 */ /* 0x000fe2000000003b */
[----:B--2---:R-:W-:Y:S03]  /*4a60*/  @UP0 UIMAD.WIDE UR10, UR8, 0x4, UR10 ;  /* 0x00000004080a08a5 */ /* 0x004fe6000f8e020a */
[----:B------:R-:W2:Y:S03]  /*4a70*/  @!UP0 LDCU UR8, c[0x0][0x880] ;  /* 0x00011000ff0887ac */ /* 0x000ea60008000800 */
[----:B------:R-:W-:Y:S01]  /*4a80*/  IMAD.U32 R10, RZ, RZ, UR10 ;  /* 0x0000000aff0a7e24 */ /* 0x000fe2000f8e00ff */
[----:B------:R-:W-:Y:S05]  /*4a90*/  MOV R11, UR11 ;  /* 0x0000000b000b7c02 */ /* 0x000fea0008000f00 */
[----:B------:R4:W5:Y:S02]  /*4aa0*/  @P0 LDG.E R35, desc[UR46][R10.64] ;  /* 0x0000002e0a230981 */ /* 0x000964000c1e1900 */
[----:B--2-4-:R-:W-:Y:S07]  /*4ab0*/  @!P0 IMAD.U32 R35, RZ, RZ, UR8 ;  /* 0x00000008ff238e24 */ /* 0x014fee000f8e00ff */
.L_x_89:
[----:B-----5:R-:W-:Y:S01]  /*4ac0*/  @!P2 FSETP.EQ.AND P0, PT, R35, RZ, PT ;  /* 0x000000ff2300a20b */ /* 0x020fe20003f02000 */
[----:B------:R-:W-:Y:S01]  /*4ad0*/  @!UPT UIADD3 URZ, UPT, UPT, URZ, URZ, URZ ;  /* 0x000000fffffff290 */ /* 0x000fe2000fffe0ff */
[----:B------:R-:W-:Y:S11]  /*4ae0*/  @!P2 BRA `(.L_x_90) ;  /* 0x000000000014a947 */ /* 0x000ff60003800000 */
[----:B------:R-:W-:Y:S02]  /*4af0*/  LOP3.LUT P2, RZ, R59, 0xff, RZ, 0xc0, !PT ;  /* 0x000000ff3bff7812 */ /* 0x000fe4000784c0ff */
[----:B------:R-:W-:Y:S04]  /*4b00*/  PLOP3.LUT P0, PT, PT, PT, UP0, 0x80, 0x8 ;  /* 0x000000000008781c */ /* 0x000fe80003f0f008 */
[----:B------:R-:W-:Y:S07]  /*4b10*/  PLOP3.LUT P0, PT, P0, PT, PT, 0x8, 0x80 ;  /* 0x000000000080781c */ /* 0x000fee000070e170 */
[----:B------:R-:W-:Y:S11]  /*4b20*/  @P2 FSETP.EQ.AND P0, PT, R35, RZ, PT ;  /* 0x000000ff2300220b */ /* 0x000ff60003f02000 */
[----:B------:R-:W-:Y:S02]  /*4b30*/  @!UPT UIADD3 URZ, UPT, UPT, URZ, URZ, URZ ;  /* 0x000000fffffff290 */ /* 0x000fe4000fffe0ff */
.L_x_90:
[----:B------:R-:W4:Y:S01]  /*4b40*/  SYNCS.PHASECHK.TRANS64.TRYWAIT P2, [UR7+0x50], R12 ;  /* 0x0000500cff0075a7 */ /* 0x000f220008041107 */
[----:B------:R-:W-:Y:S04]  /*4b50*/  ELECT P4, URZ, PT ;  /* 0x0000000000ff782f */ /* 0x000fe80003880000 */
[----:B------:R-:W-:Y:S11]  /*4b60*/  PLOP3.LUT P4, PT, P0, P4, PT, 0xf2, 0x2f ;  /* 0x00000000002f781c */ /* 0x000ff60000789e72 */
[----:B------:R-:W-:Y:S02]  /*4b70*/  @!UPT UIADD3 URZ, UPT, UPT, URZ, URZ, URZ ;  /* 0x000000fffffff290 */ /* 0x000fe4000fffe0ff */
[----:B-1----:R-:W-:Y:S05]  /*4b80*/  @!P4 IADD3 R9, P0, PT, R36, 0x580, RZ ;  /* 0x000005802409c810 */ /* 0x002fea0007f1e0ff */
[----:B--2---:R-:W-:Y:S01]  /*4b90*/  @!P4 IMAD.X R0, RZ, RZ, R37, P0 ;  /* 0x000000ffff00c224 */ /* 0x004fe200000e0625 */
[----:B----4-:R-:W-:Y:S07]  /*4ba0*/  @!P2 BRA `(.L_x_91) ;  /* 0x0000004400b4a947 */ /* 0x010fee0003800000 */
.L_x_179:
[----:B------:R-:W-:Y:S01]  /*4bb0*/  @!P4 R2UR UR9, R9 ;  /* 0x000000000909c2ca */ /* 0x000fe200000e0000 */
[----:B------:R-:W-:Y:S01]  /*4bc0*/  VOTEU.ALL UP1, P4 ;  /* 0x0000000000ff7886 */ /* 0x000fe20002020000 */
[----:B------:R-:W-:Y:S01]  /*4bd0*/  @!P4 R2UR UR8, R0 ;  /* 0x000000000008c2ca */ /* 0x000fe200000e0000 */
[----:B------:R-:W-:Y:S01]  /*4be0*/  VOTEU.ALL UP2, P4 ;  /* 0x0000000000ff7886 */ /* 0x000fe20002040000 */
[----:B------:R-:W-:Y:S01]  /*4bf0*/  UMOV UR16, 0x0 ;  /* 0x0000000000107882 */ /* 0x000fe20000000000 */
[----:B------:R-:W-:Y:S01]  /*4c00*/  UMOV UR17, 0x10000000 ;  /* 0x1000000000117882 */ /* 0x000fe20000000000 */
[----:B------:R-:W-:Y:S01]  /*4c10*/  @!UP1 UIADD3 UR40, UPT, UPT, UR7, 0x200, URZ ;  /* 0x0000020007289890 */ /* 0x000fe2000fffe0ff */
[----:B------:R-:W-:Y:S01]  /*4c20*/  @!P4 IMAD.MOV.U32 R0, RZ, RZ, 0x1000 ;  /* 0x00001000ff00c424 */ /* 0x000fe200078e00ff */
[----:B------:R-:W-:Y:S01]  /*4c30*/  UMOV UR44, UR36 ;  /* 0x00000024002c7c82 */ /* 0x000fe20008000000 */
[----:B------:R-:W-:Y:S01]  /*4c40*/  @!UP1 UIADD3 UR10, UPT, UPT, UR42, 0x40, URZ ;  /* 0x000000402a0a9890 */ /* 0x000fe2000fffe0ff */
[----:B------:R-:W-:Y:S01]  /*4c50*/  @!P4 IADD3 R9, P0, PT, R36, 0x580, RZ ;  /* 0x000005802409c810 */ /* 0x000fe20007f1e0ff */
[----:B------:R-:W-:Y:S01]  /*4c60*/  UMOV UR11, UR43 ;  /* 0x0000002b000b7c82 */ /* 0x000fe20008000000 */
[----:B------:R-:W-:Y:S01]  /*4c70*/  UMOV UR12, UR36 ;  /* 0x00000024000c7c82 */ /* 0x000fe20008000000 */
[----:B------:R-:W-:Y:S01]  /*4c80*/  IMAD.U32 R10, RZ, RZ, UR9 ;  /* 0x00000009ff0a7e24 */ /* 0x000fe2000f8e00ff */
[----:B------:R-:W-:Y:S01]  /*4c90*/  UMOV UR9, UR41 ;  /* 0x0000002900097c82 */ /* 0x000fe20008000000 */
[----:B------:R-:W-:Y:S01]  /*4ca0*/  IMAD.U32 R11, RZ, RZ, UR8 ;  /* 0x00000008ff0b7e24 */ /* 0x000fe2000f8e00ff */
[----:B------:R-:W-:Y:S02]  /*4cb0*/  @!UP1 UIADD3 UR8, UPT, UPT, UR7, 0xa00, URZ ;  /* 0x00000a0007089890 */ /* 0x000fe4000fffe0ff */
[----:B------:R-:W-:Y:S01]  /*4cc0*/  @!P4 R2UR UR18, R10 ;  /* 0x000000000a12c2ca */ /* 0x000fe200000e0000 */
[----:B------:R-:W-:Y:S01]  /*4cd0*/  VOTEU.ALL UP1, P4 ;  /* 0x0000000000ff7886 */ /* 0x000fe20002020000 */
[----:B------:R-:W-:Y:S01]  /*4ce0*/  @!P4 R2UR UR19, R11 ;  /* 0x000000000b13c2ca */ /* 0x000fe200000e0000 */
[----:B------:R-:W-:Y:S11]  /*4cf0*/  UPRMT UR14, UR37, 0x654, UR41 ;  /* 0x00000654250e7896 */ /* 0x000ff60008000029 */
[----:B------:R-:W-:Y:S01]  /*4d00*/  @!UPT UIADD3 URZ, UPT, UPT, URZ, URZ, URZ ;  /* 0x000000fffffff290 */ /* 0x000fe2000fffe0ff */
[----:B------:R2:W-:Y:S01]  /*4d10*/  @!UP2 UTMALDG.3D [UR40], [UR18], desc[UR16] ;  /* 0x000010281200a5b4 */ /* 0x0005e20008011000 */
[----:B------:R2:W-:Y:S01]  /*4d20*/  @!UP1 UTMALDG.3D [UR8], [UR18], desc[UR16] ;  /* 0x00001008120095b4 */ /* 0x0005e20008011000 */
[----:B------:R4:W-:Y:S01]  /*4d30*/  @!P4 SYNCS.ARRIVE.TRANS64.RED.A0TR RZ, [UR7+0x30], R0 ;  /* 0x00003000ffffc9a7 */ /* 0x0009e20008300407 */
[----:B------:R-:W-:Y:S01]  /*4d40*/  SYNCS.ARRIVE.TRANS64.RED.A1T0 RZ, [UR14], RZ ;  /* 0x000000ffffff79a7 */ /* 0x000fe2000810040e */
[----:B----4-:R-:W-:Y:S01]  /*4d50*/  @!P4 IMAD.X R0, RZ, RZ, R37, P0 ;  /* 0x000000ffff00c224 */ /* 0x010fe200000e0625 */
[----:B------:R-:W4:Y:S02]  /*4d60*/  SYNCS.PHASECHK.TRANS64.TRYWAIT P2, [UR7+0x58], R12 ;  /* 0x0000580cff0075a7 */ /* 0x000f240008041107 */
[----:B--2-4-:R-:W-:Y:S05]  /*4d70*/  @!P2 BRA `(.L_x_92) ;  /* 0x000000440058a947 */ /* 0x014fea0003800000 */
.L_x_181:
        /* <DEDUP_REMOVED lines=8> */
[----:B------:R-:W-:Y:S01]  /*4e00*/  @!UP1 UIADD3 UR32, UPT, UPT, UR7, 0x1200, URZ ;  /* 0x0000120007209890 */ /* 0x000fe2000fffe0ff */
[----:B------:R-:W-:Y:S01]  /*4e10*/  @!P4 IADD3 R21, P0, PT, R36, 0x580, RZ ;  /* 0x000005802415c810 */ /* 0x000fe20007f1e0ff */
[----:B------:R-:W-:Y:S01]  /*4e20*/  UMOV UR35, UR43 ;  /* 0x0000002b00237c82 */ /* 0x000fe20008000000 */
[----:B------:R-:W-:Y:S02]  /*4e30*/  @!UP1 UIADD3 UR10, UPT, UPT, UR42, 0x50, URZ ;  /* 0x000000502a0a9890 */ /* 0x000fe4000fffe0ff */
[----:B------:R-:W-:Y:S01]  /*4e40*/  IMAD.U32 R10, RZ, RZ, UR9 ;  /* 0x00000009ff0a7e24 */ /* 0x000fe2000f8e00ff */
[----:B------:R-:W-:Y:S01]  /*4e50*/  UMOV UR9, UR33 ;  /* 0x0000002100097c82 */ /* 0x000fe20008000000 */
[----:B------:R-:W-:Y:S01]  /*4e60*/  IMAD.U32 R11, RZ, RZ, UR8 ;  /* 0x00000008ff0b7e24 */ /* 0x000fe2000f8e00ff */
[----:B------:R-:W-:Y:S01]  /*4e70*/  @!UP1 UIADD3 UR8, UPT, UPT, UR7, 0x1a00, URZ ;  /* 0x00001a0007089890 */ /* 0x000fe2000fffe0ff */
[----:B------:R-:W-:Y:S01]  /*4e80*/  @!P4 IMAD.X R20, RZ, RZ, R37, P0 ;  /* 0x000000ffff14c224 */ /* 0x000fe200000e0625 */
[----:B------:R-:W-:Y:S01]  /*4e90*/  @!P4 R2UR UR18, R10 ;  /* 0x000000000a12c2ca */ /* 0x000fe200000e0000 */
[----:B------:R-:W-:Y:S01]  /*4ea0*/  VOTEU.ALL UP1, P4 ;  /* 0x0000000000ff7886 */ /* 0x000fe20002020000 */
[----:B------:R-:W-:Y:S01]  /*4eb0*/  @!P4 R2UR UR19, R11 ;  /* 0x000000000b13c2ca */ /* 0x000fe200000e0000 */
[----:B------:R-:W-:Y:S01]  /*4ec0*/  UMOV UR11, UR43 ;  /* 0x0000002b000b7c82 */ /* 0x000fe20008000000 */
[----:B------:R-:W-:Y:S01]  /*4ed0*/  UMOV UR12, UR36 ;  /* 0x00000024000c7c82 */ /* 0x000fe20008000000 */
[----:B------:R-:W-:Y:S10]  /*4ee0*/  UPRMT UR14, UR37, 0x654, UR33 ;  /* 0x00000654250e7896 */ /* 0x000ff40008000021 */
[----:B------:R2:W-:Y:S01]  /*4ef0*/  @!UP2 UTMALDG.3D [UR32], [UR18], desc[UR16] ;  /* 0x000010201200a5b4 */ /* 0x0005e20008011000 */
[----:B------:R2:W-:Y:S01]  /*4f00*/  @!UP1 UTMALDG.3D [UR8], [UR18], desc[UR16] ;  /* 0x00001008120095b4 */ /* 0x0005e20008011000 */
[----:B------:R2:W-:Y:S01]  /*4f10*/  @!P4 SYNCS.ARRIVE.TRANS64.RED.A0TR RZ, [UR7+0x38], R0 ;  /* 0x00003800ffffc9a7 */ /* 0x0005e20008300407 */
[----:B------:R-:W-:Y:S01]  /*4f20*/  SYNCS.ARRIVE.TRANS64.RED.A1T0 RZ, [UR14], RZ ;  /* 0x000000ffffff79a7 */ /* 0x000fe2000810040e */
[----:B------:R-:W4:Y:S02]  /*4f30*/  SYNCS.PHASECHK.TRANS64.TRYWAIT P2, [UR7+0x60], R12 ;  /* 0x0000600cff0075a7 */ /* 0x000f240008041107 */
[----:B--2-4-:R-:W-:Y:S05]  /*4f40*/  @!P2 BRA `(.L_x_93) ;  /* 0x0000004000fca947 */ /* 0x014fea0003800000 */
.L_x_183:
[----:B------:R-:W2:Y:S01]  /*4f50*/  LDC.64 R14, c[0x0][0xb10] ;  /* 0x0002c400ff0e7b82 */ /* 0x000ea20000000a00 */
[----:B------:R-:W-:Y:S01]  /*4f60*/  @!P4 R2UR UR9, R21 ;  /* 0x000000001509c2ca */ /* 0x000fe200000e0000 */
[----:B------:R-:W-:Y:S01]  /*4f70*/  VOTEU.ALL UP1, P4 ;  /* 0x0000000000ff7886 */ /* 0x000fe20002020000 */
[----:B------:R-:W-:Y:S01]  /*4f80*/  @!P4 R2UR UR8, R20 ;  /* 0x000000001408c2ca */ /* 0x000fe200000e0000 */
[----:B------:R-:W-:Y:S01]  /*4f90*/  VOTEU.ALL UP2, P4 ;  /* 0x0000000000ff7886 */ /* 0x000fe20002040000 */
[----:B------:R-:W-:Y:S03]  /*4fa0*/  UMOV UR16, 0x0 ;  /* 0x0000000000107882 */ /* 0x000fe60000000000 */
[----:B------:R-:W4:Y:S01]  /*4fb0*/  LDC.64 R10, c[0x0][0xb18] ;  /* 0x0002c600ff0a7b82 */ /* 0x000f220000000a00 */
[----:B------:R-:W-:Y:S01]  /*4fc0*/  @!UP1 UIADD3 UR26, UPT, UPT, UR42, 0x20, URZ ;  /* 0x000000202a1a9890 */ /* 0x000fe2000fffe0ff */
[----:B------:R-:W-:Y:S01]  /*4fd0*/  @P3 SHF.R.U32.HI R24, RZ, 0x10, R29 ;  /* 0x00000010ff183819 */ /* 0x000fe2000001161d */
[----:B------:R-:W-:Y:S01]  /*4fe0*/  @!UP1 UIADD3 UR24, UPT, UPT, UR7, 0x2200, URZ ;  /* 0x0000220007189890 */ /* 0x000fe2000fffe0ff */
[----:B------:R-:W-:Y:S01]  /*4ff0*/  VIADD R27, R27, 0x1 ;  /* 0x000000011b1b7836 */ /* 0x000fe20000000000 */
[----:B------:R-:W-:Y:S03]  /*5000*/  UMOV UR17, 0x10000000 ;  /* 0x1000000000117882 */ /* 0x000fe60000000000 */
[----:B------:R-:W5:Y:S01]  /*5010*/  @!P1 LDC R0, c[0x0][0xb20] ;  /* 0x0002c800ff009b82 */ /* 0x000f620000000800 */
[----:B------:R-:W-:Y:S01]  /*5020*/  UMOV UR27, UR43 ;  /* 0x0000002b001b7c82 */ /* 0x000fe20008000000 */
[----:B------:R-:W-:Y:S01]  /*5030*/  IMAD.U32 R20, RZ, RZ, UR9 ;  /* 0x00000009ff147e24 */ /* 0x000fe2000f8e00ff */
[----:B------:R-:W-:Y:S05]  /*5040*/  UMOV UR28, UR36 ;  /* 0x00000024001c7c82 */ /* 0x000fea0008000000 */
[----:B-1----:R-:W1:Y:S01]  /*5050*/  @!P1 LDC R3, c[0x0][0xb0c] ;  /* 0x0002c300ff039b82 */ /* 0x002e620000000800 */
[----:B------:R-:W-:Y:S01]  /*5060*/  IMAD.U32 R21, RZ, RZ, UR8 ;  /* 0x00000008ff157e24 */ /* 0x000fe2000f8e00ff */
[----:B------:R-:W-:Y:S01]  /*5070*/  @!UP1 UIADD3 UR10, UPT, UPT, UR42, 0x60, URZ ;  /* 0x000000602a0a9890 */ /* 0x000fe2000fffe0ff */
[----:B------:R-:W-:Y:S01]  /*5080*/  @!P4 R2UR UR18, R20 ;  /* 0x000000001412c2ca */ /* 0x000fe200000e0000 */
[----:B------:R-:W-:Y:S01]  /*5090*/  @!UP1 UIADD3 UR8, UPT, UPT, UR7, 0x2a00, URZ ;  /* 0x00002a0007089890 */ /* 0x000fe2000fffe0ff */
[----:B------:R-:W-:Y:S01]  /*50a0*/  @!P4 IMAD.MOV.U32 R20, RZ, RZ, 0x1000 ;  /* 0x00001000ff14c424 */ /* 0x000fe200078e00ff */
[----:B------:R-:W-:Y:S01]  /*50b0*/  @!P4 R2UR UR19, R21 ;  /* 0x000000001513c2ca */ /* 0x000fe200000e0000 */
[----:B------:R-:W-:Y:S01]  /*50c0*/  VOTEU.ALL UP1, P4 ;  /* 0x0000000000ff7886 */ /* 0x000fe20002020000 */
[----:B------:R-:W-:Y:S01]  /*50d0*/  UMOV UR9, UR25 ;  /* 0x0000001900097c82 */ /* 0x000fe20008000000 */
[----:B------:R-:W-:Y:S01]  /*50e0*/  UMOV UR11, UR43 ;  /* 0x0000002b000b7c82 */ /* 0x000fe20008000000 */
[----:B------:R-:W-:Y:S01]  /*50f0*/  UMOV UR12, UR36 ;  /* 0x00000024000c7c82 */ /* 0x000fe20008000000 */
[----:B------:R-:W-:Y:S08]  /*5100*/  UPRMT UR14, UR37, 0x654, UR25 ;  /* 0x00000654250e7896 */ /* 0x000ff00008000019 */
[----:B------:R1:W-:Y:S02]  /*5110*/  @!UP2 UTMALDG.3D [UR24], [UR18], desc[UR16] ;  /* 0x000010181200a5b4 */ /* 0x0003e40008011000 */
[----:B-1----:R-:W-:Y:S01]  /*5120*/  @!P1 ISETP.NE.AND P2, PT, R3, 0x1, PT ;  /* 0x000000010300980c */ /* 0x002fe20003f45270 */
[C---:B--2---:R-:W-:Y:S01]  /*5130*/  @!P1 IMAD.HI.U32 R14, R13.reuse, R14, RZ ;  /* 0x0000000e0d0e9227 */ /* 0x044fe200078e00ff */
[----:B----4-:R-:W-:Y:S01]  /*5140*/  @!P1 ISETP.NE.AND P0, PT, R10, 0x1, PT ;  /* 0x000000010a00980c */ /* 0x010fe20003f05270 */
[----:B------:R1:W-:Y:S01]  /*5150*/  @!UP1 UTMALDG.3D [UR8], [UR18], desc[UR16] ;  /* 0x00001008120095b4 */ /* 0x0003e20008011000 */
[----:B------:R1:W-:Y:S01]  /*5160*/  @!P4 SYNCS.ARRIVE.TRANS64.RED.A0TR RZ, [UR7+0x40], R20 ;  /* 0x00004014ffffc9a7 */ /* 0x0003e20008300407 */
[C---:B------:R-:W-:Y:S01]  /*5170*/  @!P1 IMAD.HI.U32 R11, R8.reuse, R11, RZ ;  /* 0x0000000b080b9227 */ /* 0x040fe200078e00ff */
[----:B------:R-:W-:Y:S04]  /*5180*/  @!P1 SHF.R.U32.HI R14, RZ, R15, R14 ;  /* 0x0000000fff0e9219 */ /* 0x000fe8000001160e */
[----:B-----5:R-:W-:Y:S02]  /*5190*/  @!P1 SHF.R.U32.HI R9, RZ, R0, R11 ;  /* 0x00000000ff099219 */ /* 0x020fe4000001160b */
[----:B------:R-:W-:Y:S02]  /*51a0*/  @!P1 SEL R14, R13, R14, !P2 ;  /* 0x0000000e0d0e9207 */ /* 0x000fe40005000000 */
[----:B------:R-:W-:Y:S05]  /*51b0*/  @!P1 SEL R9, R8, R9, !P0 ;  /* 0x0000000908099207 */ /* 0x000fea0004000000 */
[----:B------:R-:W-:Y:S01]  /*51c0*/  @!P1 IMAD.IADD R0, R9, 0x1, -R14 ;  /* 0x0000000109009824 */ /* 0x000fe200078e0a0e */
[----:B------:R-:W-:Y:S01]  /*51d0*/  SYNCS.ARRIVE.TRANS64.RED.A1T0 RZ, [UR14], RZ ;  /* 0x000000ffffff79a7 */ /* 0x000fe2000810040e */
[----:B------:R-:W-:Y:S02]  /*51e0*/  @!P1 IMAD.IADD R9, R14, 0x1, -R9 ;  /* 0x000000010e099824 */ /* 0x000fe400078e0a09 */
[----:B------:R-:W-:Y:S02]  /*51f0*/  @!P1 IMAD R13, R0, R3, R13 ;  /* 0x00000003000d9224 */ /* 0x000fe400078e020d */
[----:B------:R-:W-:Y:S01]  /*5200*/  @!P1 IMAD R8, R9, R10, R8 ;  /* 0x0000000a09089224 */ /* 0x000fe200078e0208 */
[----:B------:R-:W2:Y:S02]  /*5210*/  SYNCS.PHASECHK.TRANS64.TRYWAIT P5, [UR7+0x68], R12 ;  /* 0x0000680cff0075a7 */ /* 0x000ea400080a1107 */
[----:B-12---:R-:W-:Y:S05]  /*5220*/  @!P5 BRA `(.L_x_94) ;  /* 0x00000040005cd947 */ /* 0x006fea0003800000 */
.L_x_185:
[----:B-1----:R-:W-:Y:S01]  /*5230*/  @!P4 IADD3 R3, P0, PT, R36, 0x580, RZ ;  /* 0x000005802403c810 */ /* 0x002fe20007f1e0ff */
[----:B------:R-:W-:Y:S01]  /*5240*/  VOTEU.ALL UP1, P4 ;  /* 0x0000000000ff7886 */ /* 0x000fe20002020000 */
[----:B------:R-:W-:Y:S01]  /*5250*/  VOTEU.ALL UP2, P4 ;  /* 0x0000000000ff7886 */ /* 0x000fe20002040000 */
[----:B------:R-:W-:Y:S01]  /*5260*/  UMOV UR14, 0x0 ;  /* 0x00000000000e7882 */ /* 0x000fe20000000000 */
[----:B------:R-:W-:Y:S01]  /*5270*/  @!P4 R2UR UR9, R3 ;  /* 0x000000000309c2ca */ /* 0x000fe200000e0000 */
[----:B------:R-:W-:Y:S01]  /*5280*/  @!P4 IMAD.X R0, RZ, RZ, R37, P0 ;  /* 0x000000ffff00c224 */ /* 0x000fe200000e0625 */
[----:B------:R-:W-:Y:S01]  /*5290*/  @!UP1 UIADD3 UR17, UPT, UPT, UR7, 0x48, URZ ;  /* 0x0000004807119890 */ /* 0x000fe2000fffe0ff */
[----:B------:R-:W-:Y:S01]  /*52a0*/  ISETP.NE.AND P0, PT, R27, 0x2, PT ;  /* 0x000000021b00780c */ /* 0x000fe20003f05270 */
[----:B------:R-:W-:Y:S01]  /*52b0*/  @!UP1 UIADD3 UR18, UPT, UPT, UR42, 0x30, URZ ;  /* 0x000000302a129890 */ /* 0x000fe2000fffe0ff */
[----:B------:R-:W-:Y:S01]  /*52c0*/  LOP3.LUT R32, R32, 0x1, RZ, 0x3c, !PT ;  /* 0x0000000120207812 */ /* 0x000fe200078e3cff */
[----:B------:R-:W-:Y:S01]  /*52d0*/  @!UP1 UIADD3 UR16, UPT, UPT, UR7, 0x3200, URZ ;  /* 0x0000320007109890 */ /* 0x000fe2000fffe0ff */
[----:B------:R-:W-:Y:S01]  /*52e0*/  @!P4 R2UR UR8, R0 ;  /* 0x000000000008c2ca */ /* 0x000fe200000e0000 */
[----:B------:R-:W-:Y:S01]  /*52f0*/  UMOV UR15, 0x10000000 ;  /* 0x10000000000f7882 */ /* 0x000fe20000000000 */
[----:B------:R-:W-:Y:S01]  /*5300*/  UMOV UR19, UR43 ;  /* 0x0000002b00137c82 */ /* 0x000fe20008000000 */
[----:B------:R-:W-:Y:S01]  /*5310*/  UMOV UR20, UR36 ;  /* 0x0000002400147c82 */ /* 0x000fe20008000000 */
[----:B------:R-:W-:Y:S01]  /*5320*/  @!UP1 UIADD3 UR10, UPT, UPT, UR42, 0x70, URZ ;  /* 0x000000702a0a9890 */ /* 0x000fe2000fffe0ff */
[----:B------:R-:W-:Y:S01]  /*5330*/  SEL R0, RZ, 0x1, P0 ;  /* 0x00000001ff007807 */ /* 0x000fe20000000000 */
[----:B------:R-:W-:Y:S01]  /*5340*/  IMAD.U32 R10, RZ, RZ, UR9 ;  /* 0x00000009ff0a7e24 */ /* 0x000fe2000f8e00ff */
[----:B------:R-:W-:Y:S01]  /*5350*/  UMOV UR11, UR43 ;  /* 0x0000002b000b7c82 */ /* 0x000fe20008000000 */
[----:B------:R-:W-:Y:S01]  /*5360*/  UMOV UR12, UR36 ;  /* 0x00000024000c7c82 */ /* 0x000fe20008000000 */
[----:B------:R-:W-:Y:S01]  /*5370*/  UMOV UR9, UR17 ;  /* 0x0000001100097c82 */ /* 0x000fe20008000000 */
[----:B------:R-:W-:Y:S01]  /*5380*/  @P3 R2UR UR36, R24 ;  /* 0x00000000182432ca */ /* 0x000fe200000e0000 */
[----:B------:R-:W-:Y:S01]  /*5390*/  IMAD.IADD R20, R8, 0x1, R58 ;  /* 0x0000000108147824 */ /* 0x000fe200078e023a */
[----:B------:R-:W-:Y:S01]  /*53a0*/  @!P4 R2UR UR22, R10 ;  /* 0x000000000a16c2ca */ /* 0x000fe200000e0000 */
[----:B------:R-:W-:Y:S01]  /*53b0*/  IMAD.U32 R11, RZ, RZ, UR8 ;  /* 0x00000008ff0b7e24 */ /* 0x000fe2000f8e00ff */
[----:B------:R-:W-:Y:S01]  /*53c0*/  @!UP1 UIADD3 UR8, UPT, UPT, UR7, 0x3a00, URZ ;  /* 0x00003a0007089890 */ /* 0x000fe2000fffe0ff */
[----:B------:R-:W-:Y:S01]  /*53d0*/  LOP3.LUT R25, R25, R0, RZ, 0x3c, !PT ;  /* 0x0000000019197212 */ /* 0x000fe200078e3cff */
[----:B------:R-:W-:Y:S01]  /*53e0*/  VOTEU.ALL UP1, P4 ;  /* 0x0000000000ff7886 */ /* 0x000fe20002020000 */
[----:B------:R-:W-:Y:S01]  /*53f0*/  IMAD.IADD R21, R13, 0x1, R60 ;  /* 0x000000010d157824 */ /* 0x000fe200078e023c */
[----:B------:R-:W-:Y:S02]  /*5400*/  @!P4 R2UR UR23, R11 ;  /* 0x000000000b17c2ca */ /* 0x000fe400000e0000 */
[----:B------:R-:W-:Y:S11]  /*5410*/  SEL R27, R27, RZ, P0 ;  /* 0x000000ff1b1b7207 */ /* 0x000ff60000000000 */
[----:B------:R2:W-:Y:S01]  /*5420*/  @!UP2 UTMALDG.3D [UR16], [UR22], desc[UR14] ;  /* 0x00000e101600a5b4 */ /* 0x0005e20008011000 */
[----:B------:R2:W-:Y:S01]  /*5430*/  @!UP1 UTMALDG.3D [UR8], [UR22], desc[UR14] ;  /* 0x00000e08160095b4 */ /* 0x0005e20008011000 */
[----:B------:R2:W-:Y:S01]  /*5440*/  @!P4 SYNCS.ARRIVE.TRANS64.RED.A0TR RZ, [UR7+0x48], R23 ;  /* 0x00004817ffffc9a7 */ /* 0x0005e20008300407 */
[----:B------:R-:W-:Y:S01]  /*5450*/  UPLOP3.LUT UP1, UPT, UPT, UPT, UPT, 0x80, 0x8 ;  /* 0x000000000008789c */ /* 0x000fe20003f2f070 */
[----:B------:R-:W-:Y:S01]  /*5460*/  SYNCS.ARRIVE.TRANS64.RED.A1T0 RZ, [UR13], RZ ;  /* 0x000000ffffff79a7 */ /* 0x000fe2000810040d */
[----:B------:R-:W-:Y:S09]  /*5470*/  @P3 BRA `(.L_x_95) ;  /* 0xfffffff000303947 */ /* 0x000ff2000383ffff */
[----:B------:R-:W-:-:S04]  /*5480*/  SHF.L.U32 R3, R32, 0x1f, RZ ;  /* 0x0000001f20037819 */ /* 0x000fc800000006ff */
[----:B------:R-:W1:Y:S02]  /*5490*/  SYNCS.PHASECHK.TRANS64.TRYWAIT P0, [UR7+0x50], R3 ;  /* 0x00005003ff0075a7 */ /* 0x000e640008001107 */
[----:B-1----:R-:W-:Y:S05]  /*54a0*/  @!P0 BRA `(.L_x_96) ;  /* 0x0000003c00d48947 */ /* 0x002fea0003800000 */
.L_x_187:
[----:B------:R-:W4:Y:S02]  /*54b0*/  SYNCS.PHASECHK.TRANS64.TRYWAIT P0, [UR7+0x58], R3 ;  /* 0x00005803ff0075a7 */ /* 0x000f240008001107 */
[----:B----4-:R-:W-:Y:S05]  /*54c0*/  @!P0 BRA `(.L_x_97) ;  /* 0x0000003c00e48947 */ /* 0x010fea0003800000 */
.L_x_189:
[----:B------:R-:W4:Y:S02]  /*54d0*/  SYNCS.PHASECHK.TRANS64.TRYWAIT P0, [UR7+0x60], R3 ;  /* 0x00006003ff0075a7 */ /* 0x000f240008001107 */
[----:B----4-:R-:W-:Y:S05]  /*54e0*/  @!P0 BRA `(.L_x_98) ;  /* 0x0000003c00f48947 */ /* 0x010fea0003800000 */
.L_x_191:
[----:B-1----:R-:W-:-:S07]  /*54f0*/  MOV R0, UR7 ;  /* 0x0000000700007c02 */ /* 0x002fce0008000f00 */
.L_x_99:
[----:B-1----:R-:W-:-:S04]  /*5500*/  SHF.L.U32 R3, R32, 0x1f, RZ ;  /* 0x0000001f20037819 */ /* 0x002fc800000006ff */
[----:B------:R1:W4:Y:S03]  /*5510*/  SYNCS.PHASECHK.TRANS64.TRYWAIT P0, [R0+URZ+0x68], R3 ;  /* 0x00006803000075a7 */ /* 0x00032600080011ff */
[----:B----4-:R-:W-:Y:S05]  /*5520*/  @!P0 NANOSLEEP.SYNCS 0x989680 ;  /* 0x009896800000895d */ /* 0x010fea0003900000 */
[----:B------:R-:W4:Y:S02]  /*5530*/  @!P0 SYNCS.PHASECHK.TRANS64 P0, [R0+URZ+0x68], R3 ;  /* 0x00006803000085a7 */ /* 0x000f2400080010ff */
[----:B--2-4-:R-:W-:Y:S05]  /*5540*/  @P0 EXIT ;  /* 0x000000000000094d */ /* 0x014fea0003800000 */
[----:B------:R-:W-:Y:S05]  /*5550*/  BRA `(.L_x_99) ;  /* 0xfffffffc00e87947 */ /* 0x000fea000383ffff */
.L_x_84:
[----:B------:R-:W-:-:S06]  /*5560*/  UISETP.GE.AND UP1, UPT, UR10, 0x4, UPT ;  /* 0x000000040a00788c */ /* 0x000fcc000bf26270 */
[----:B------:R-:W-:-:S13]  /*5570*/  PLOP3.LUT P0, PT, PT, PT, UP1, 0x80, 0x8 ;  /* 0x000000000008781c */ /* 0x000fda0003f0f018 */
[----:B------:R-:W-:Y:S05]  /*5580*/  @!P0 EXIT ;  /* 0x000000000000894d */ /* 0x000fea0003800000 */
[----:B------:R-:W-:Y:S01]  /*5590*/  BAR.SYNC.DEFER_BLOCKING 0x6, 0xa0 ;  /* 0x0182800000007b1d */ /* 0x000fe20000010000 */
[----:B------:R-:W-:Y:S02]  /*55a0*/  IMAD.SHL.U32 R4, R66, 0x200000, RZ ;  /* 0x0020000042047824 */ /* 0x000fe400078e00ff */
[----:B------:R-:W-:Y:S02]  /*55b0*/  HFMA2 R71, -RZ, RZ, 0, 5.9604644775390625e-08 ;  /* 0x00000001ff477431 */ /* 0x000fe400000001ff */
[C---:B------:R-:W-:Y:S01]  /*55c0*/  IMAD.SHL.U32 R65, R72.reuse, 0x10, RZ ;  /* 0x0000001048417824 */ /* 0x040fe200078e00ff */
[----:B------:R-:W-:Y:S01]  /*55d0*/  MOV R69, RZ ;  /* 0x000000ff00457202 */ /* 0x000fe20000000f00 */
[----:B------:R-:W-:Y:S01]  /*55e0*/  IMAD.U32 R33, R72, 0x10000, RZ ;  /* 0x0001000048217824 */ /* 0x000fe200078e00ff */
[----:B------:R-:W-:Y:S01]  /*55f0*/  UMOV UR48, 0x400 ;  /* 0x0000040000307882 */ /* 0x000fe20000000000 */
[----:B------:R-:W1:Y:S01]  /*5600*/  LDC R63, c[0x0][0x370] ;  /* 0x0000dc00ff3f7b82 */ /* 0x000e620000000800 */
[----:B------:R-:W-:Y:S01]  /*5610*/  ULEA UR48, UR37, UR48, 0x18 ;  /* 0x0000003025307291 */ /* 0x000fe2000f8ec0ff */
[----:B------:R-:W-:Y:S01]  /*5620*/  LOP3.LUT R4, R4, 0x200000, RZ, 0xc0, !PT ;  /* 0x0020000004047812 */ /* 0x000fe200078ec0ff */
[----:B------:R-:W-:Y:S01]  /*5630*/  IMAD.SHL.U32 R64, R72, 0x2, RZ ;  /* 0x0000000248407824 */ /* 0x000fe200078e00ff */
[C---:B------:R-:W-:Y:S01]  /*5640*/  LOP3.LUT R5, R65.reuse, 0x40, RZ, 0xc0, !PT ;  /* 0x0000004041057812 */ /* 0x040fe200078ec0ff */
[----:B------:R-:W-:Y:S01]  /*5650*/  IMAD.SHL.U32 R3, R66, 0x200, RZ ;  /* 0x0000020042037824 */ /* 0x000fe200078e00ff */
[----:B------:R-:W-:Y:S01]  /*5660*/  LOP3.LUT R2, R65, 0x5b0, RZ, 0xc0, !PT ;  /* 0x000005b041027812 */ /* 0x000fe200078ec0ff */
[----:B------:R-:W-:Y:S01]  /*5670*/  UIADD3 UR4, UPT, UPT, UR48, 0x200, URZ ;  /* 0x0000020030047890 */ /* 0x000fe2000fffe0ff */
[----:B------:R-:W2:Y:S01]  /*5680*/  LDC R28, c[0x0][0xb0c] ;  /* 0x0002c300ff1c7b82 */ /* 0x000ea20000000800 */
[----:B------:R-:W-:Y:S01]  /*5690*/  LOP3.LUT R33, R4, 0x400000, R33, 0xf8, !PT ;  /* 0x0040000004217812 */ /* 0x000fe200078ef821 */
[----:B------:R-:W-:Y:S01]  /*56a0*/  IMAD.MOV.U32 R30, RZ, RZ, RZ ;  /* 0x000000ffff1e7224 */ /* 0x000fe200078e00ff */
[----:B------:R-:W-:Y:S01]  /*56b0*/  LOP3.LUT R64, R5, 0x8, R64, 0xf8, !PT ;  /* 0x0000000805407812 */ /* 0x000fe200078ef840 */
[----:B------:R-:W-:Y:S01]  /*56c0*/  IMAD.MOV.U32 R70, RZ, RZ, RZ ;  /* 0x000000ffff467224 */ /* 0x000fe200078e00ff */
[----:B------:R-:W-:Y:S01]  /*56d0*/  LOP3.LUT R3, R2, 0x200, R3, 0xf8, !PT ;  /* 0x0000020002037812 */ /* 0x000fe200078ef803 */
[----:B------:R-:W-:Y:S01]  /*56e0*/  IMAD.MOV.U32 R76, RZ, RZ, RZ ;  /* 0x000000ffff4c7224 */ /* 0x000fe200078e00ff */
[----:B------:R-:W-:Y:S01]  /*56f0*/  LOP3.LUT P0, RZ, R65, 0x40, RZ, 0xc0, !PT ;  /* 0x0000004041ff7812 */ /* 0x000fe2000780c0ff */
[----:B------:R-:W3:Y:S01]  /*5700*/  LDC R61, c[0x0][0xb20] ;  /* 0x0002c800ff3d7b82 */ /* 0x000ee20000000800 */
[----:B------:R-:W4:Y:S01]  /*5710*/  LDS R0, [UR48+0x130] ;  /* 0x00013030ff007984 */ /* 0x000f220008000800 */
[----:B------:R-:W-:Y:S01]  /*5720*/  LOP3.LUT R64, R3, R64, RZ, 0xfc, !PT ;  /* 0x0000004003407212 */ /* 0x000fe200078efcff */
[----:B------:R-:W-:Y:S01]  /*5730*/  IMAD.U32 R67, RZ, RZ, UR4 ;  /* 0x00000004ff437e24 */ /* 0x000fe2000f8e00ff */
[----:B------:R-:W-:Y:S01]  /*5740*/  LOP3.LUT R72, R72, 0x60, RZ, 0xc0, !PT ;  /* 0x0000006048487812 */ /* 0x000fe200078ec0ff */
[----:B------:R-:W1:Y:S03]  /*5750*/  LDCU.64 UR52, c[0x0][0x348] ;  /* 0x00006900ff3477ac */ /* 0x000e660008000a00 */
[----:B------:R-:W1:Y:S01]  /*5760*/  LDC R27, c[0x0][0xb30] ;  /* 0x0002cc00ff1b7b82 */ /* 0x000e620000000800 */
[----:B------:R-:W1:Y:S01]  /*5770*/  LDCU.64 UR38, c[0x0][0x888] ;  /* 0x00011100ff2677ac */ /* 0x000e620008000a00 */
[----:B------:R-:W1:Y:S06]  /*5780*/  LDCU.64 UR44, c[0x0][0x890] ;  /* 0x00011200ff2c77ac */ /* 0x000e6c0008000a00 */
[----:B------:R-:W1:Y:S01]  /*5790*/  LDC.64 R56, c[0x0][0xb10] ;  /* 0x0002c400ff387b82 */ /* 0x000e620000000a00 */
[----:B------:R-:W-:Y:S01]  /*57a0*/  UMOV UR49, URZ ;  /* 0x000000ff00317c82 */ /* 0x000fe20008000000 */
[----:B------:R-:W-:-:S06]  /*57b0*/  UMOV UR51, URZ ;  /* 0x000000ff00337c82 */ /* 0x000fcc0008000000 */
[----:B------:R-:W1:Y:S08]  /*57c0*/  LDC.64 R24, c[0x0][0xb18] ;  /* 0x0002c600ff187b82 */ /* 0x000e700000000a00 */
[----:B------:R-:W1:Y:S08]  /*57d0*/  LDC.64 R22, c[0x0][0xb28] ;  /* 0x0002ca00ff167b82 */ /* 0x000e700000000a00 */
[----:B------:R-:W1:Y:S01]  /*57e0*/  LDC.64 R54, c[0x0][0x8b0] ;  /* 0x00022c00ff367b82 */ /* 0x000e620000000a00 */
[----:B----4-:R-:W-:Y:S01]  /*57f0*/  IMAD.IADD R33, R0, 0x1, R33 ;  /* 0x0000000100217824 */ /* 0x010fe200078e0221 */
[----:B------:R-:W-:-:S06]  /*5800*/  P2R R0, PR, RZ, 0x1 ;  /* 0x00000001ff007803 */ /* 0x000fcc0000000000 */
[----:B------:R-:W4:Y:S08]  /*5810*/  LDC.64 R52, c[0x0][0x8a8] ;  /* 0x00022a00ff347b82 */ /* 0x000f300000000a00 */
[----:B--23--:R-:W1:Y:S02]  /*5820*/  LDC R62, c[0x0][0x374] ;  /* 0x0000dd00ff3e7b82 */ /* 0x00ce640000000800 */
.L_x_143:
[C---:B------:R-:W-:Y:S02]  /*5830*/  LEA R0, R76.reuse, UR48, 0x3 ;  /* 0x000000304c007c11 */ /* 0x040fe4000f8e18ff */
[----:B------:R-:W-:Y:S02]  /*5840*/  SHF.L.U32 R3, R69, 0x1f, RZ ;  /* 0x0000001f45037819 */ /* 0x000fe400000006ff */
[----:B------:R-:W-:Y:S02]  /*5850*/  LEA R16, R76, UR48, 0x4 ;  /* 0x000000304c107c11 */ /* 0x000fe4000f8e20ff */
[----:B--2---:R-:W2:Y:S02]  /*5860*/  SYNCS.PHASECHK.TRANS64.TRYWAIT P0, [R0+URZ+0x80], R3 ;  /* 0x00008003000075a7 */ /* 0x004ea400080011ff */
[----:B--2---:R-:W-:Y:S05]  /*5870*/  @!P0 BRA `(.L_x_100) ;  /* 0x0000003c00288947 */ /* 0x004fea0003800000 */
.L_x_192:
[----:B------:R-:W3:Y:S01]  /*5880*/  LDC.64 R12, c[0x0][0xb10] ;  /* 0x0002c400ff0c7b82 */ /* 0x000ee20000000a00 */
[----:B------:R-:W4:Y:S01]  /*5890*/  LDS.128 R16, [R16+0x110] ;  /* 0x0001100010107984 */ /* 0x000f220000000c00 */
[----:B-1----:R-:W-:Y:S01]  /*58a0*/  ISETP.NE.AND P1, PT, R27, 0x1, PT ;  /* 0x000000011b00780c */ /* 0x002fe20003f25270 */
[----:B--2---:R-:W-:Y:S01]  /*58b0*/  VIADD R0, R0, 0x90 ;  /* 0x0000009000007836 */ /* 0x004fe20000000000 */
[----:B------:R-:W-:Y:S04]  /*58c0*/  ISETP.GE.AND P0, PT, R26, 0x1, PT ;  /* 0x000000011a00780c */ /* 0x000fe80003f06270 */
[----:B------:R-:W1:Y:S01]  /*58d0*/  LDC.64 R10, c[0x0][0xb18] ;  /* 0x0002c600ff0a7b82 */ /* 0x000e620000000a00 */
[----:B------:R-:W-:Y:S01]  /*58e0*/  PRMT R0, RZ, 0x654, R0 ;  /* 0x00000654ff007816 */ /* 0x000fe20000000000 */
[----:B------:R-:W-:Y:S01]  /*58f0*/  @!PT LDS RZ, [RZ] ;  /* 0x00000000fffff984 */ /* 0x000fe20000000800 */
[----:B------:R-:W-:Y:S01]  /*5900*/  @!PT LDS RZ, [RZ] ;  /* 0x00000000fffff984 */ /* 0x000fe20000000800 */
[----:B------:R-:W-:Y:S01]  /*5910*/  @!PT LDS RZ, [RZ] ;  /* 0x00000000fffff984 */ /* 0x000fe20000000800 */
[----:B------:R-:W-:Y:S01]  /*5920*/  @!PT LDS RZ, [RZ] ;  /* 0x00000000fffff984 */ /* 0x000fe20000000800 */
[----:B------:R2:W-:Y:S06]  /*5930*/  MEMBAR.ALL.CTA ;  /* 0x0000000000007992 */ /* 0x0005ec0000008000 */
[----:B--2---:R-:W2:Y:S01]  /*5940*/  FENCE.VIEW.ASYNC.S ;  /* 0x00000000000073c6 */ /* 0x004ea20000000000 */
[----:B------:R-:W1:Y:S08]  /*5950*/  @!P1 LDC R14, c[0x0][0xb20] ;  /* 0x0002c800ff0e9b82 */ /* 0x000e700000000800 */
[----:B------:R-:W1:Y:S01]  /*5960*/  @!P1 LDC R9, c[0x0][0xb0c] ;  /* 0x0002c300ff099b82 */ /* 0x000e620000000800 */
[----:B--2---:R2:W-:Y:S01]  /*5970*/  SYNCS.ARRIVE.TRANS64.RED.A1T0 RZ, [R0+URZ], RZ ;  /* 0x000000ff00ff79a7 */ /* 0x0045e200081004ff */
[----:B----4-:R-:W-:Y:S04]  /*5980*/  LOP3.LUT P4, RZ, R18, 0x1, RZ, 0xc0, !PT ;  /* 0x0000000112ff7812 */ /* 0x010fe8000788c0ff */
[----:B------:R-:W-:Y:S09]  /*5990*/  P2R R73, PR, RZ, 0x10 ;  /* 0x00000010ff497803 */ /* 0x000ff20000000000 */
[----:B------:R-:W-:Y:S02]  /*59a0*/  @P4 MOV R31, R16 ;  /* 0x00000010001f4202 */ /* 0x000fe40000000f00 */
[----:B------:R-:W-:Y:S01]  /*59b0*/  @P4 LOP3.LUT R29, R17, 0xffff, RZ, 0xc0, !PT ;  /* 0x0000ffff111d4812 */ /* 0x000fe200078ec0ff */
[----:B--23--:R-:W-:Y:S06]  /*59c0*/  @!P0 BRA `(.L_x_101) ;  /* 0x0000000000a48947 */ /* 0x00cfec0003800000 */
[----:B------:R-:W-:Y:S01]  /*59d0*/  IMAD.HI.U32 R36, R62, R25, RZ ;  /* 0x000000193e247227 */ /* 0x000fe200078e00ff */
[----:B------:R-:W-:Y:S02]  /*59e0*/  ISETP.NE.AND P0, PT, R24, 0x1, PT ;  /* 0x000000011800780c */ /* 0x000fe40003f05270 */
[----:B------:R-:W-:Y:S01]  /*59f0*/  ISETP.NE.AND P2, PT, R26, 0x1, PT ;  /* 0x000000011a00780c */ /* 0x000fe20003f45270 */
[-C--:B------:R-:W-:Y:S01]  /*5a00*/  IMAD.HI.U32 R34, R63, R56.reuse, RZ ;  /* 0x000000383f227227 */ /* 0x080fe200078e00ff */
[----:B------:R-:W-:Y:S02]  /*5a10*/  SHF.R.U32.HI R37, RZ, R61, R36 ;  /* 0x0000003dff257219 */ /* 0x000fe40000011624 */
[----:B------:R-:W-:Y:S01]  /*5a20*/  ISETP.NE.AND P3, PT, R28, 0x1, PT ;  /* 0x000000011c00780c */ /* 0x000fe20003f65270 */
[----:B------:R-:W-:Y:S01]  /*5a30*/  IMAD.HI.U32 R40, R29, R25, RZ ;  /* 0x000000191d287227 */ /* 0x000fe200078e00ff */
[----:B------:R-:W-:Y:S02]  /*5a40*/  SHF.R.U32.HI R34, RZ, R57, R34 ;  /* 0x00000039ff227219 */ /* 0x000fe40000011622 */
[----:B------:R-:W-:Y:S01]  /*5a50*/  SEL R3, R62, R37, !P0 ;  /* 0x000000253e037207 */ /* 0x000fe20004000000 */
[----:B------:R-:W-:Y:S01]  /*5a60*/  IMAD.HI.U32 R38, R31, R56, RZ ;  /* 0x000000381f267227 */ /* 0x000fe200078e00ff */
[----:B------:R-:W-:Y:S03]  /*5a70*/  SEL R7, R63, R34, !P3 ;  /* 0x000000223f077207 */ /* 0x000fe60005800000 */
[-C--:B------:R-:W-:Y:S01]  /*5a80*/  IMAD.HI.U32 R34, R3, R22.reuse, RZ ;  /* 0x0000001603227227 */ /* 0x080fe200078e00ff */
[----:B------:R-:W-:Y:S03]  /*5a90*/  SHF.R.U32.HI R38, RZ, R57, R38 ;  /* 0x00000039ff267219 */ /* 0x000fe60000011626 */
[----:B------:R-:W-:Y:S01]  /*5aa0*/  IMAD.HI.U32 R36, R7, R22, RZ ;  /* 0x0000001607247227 */ /* 0x000fe200078e00ff */
[----:B------:R-:W-:Y:S02]  /*5ab0*/  @P2 SHF.R.U32.HI R3, RZ, R23, R34 ;  /* 0x00000017ff032219 */ /* 0x000fe40000011622 */
[----:B------:R-:W-:Y:S02]  /*5ac0*/  SHF.R.U32.HI R34, RZ, R61, R40 ;  /* 0x0000003dff227219 */ /* 0x000fe40000011628 */
[----:B------:R-:W-:Y:S01]  /*5ad0*/  @P2 SHF.R.U32.HI R7, RZ, R23, R36 ;  /* 0x00000017ff072219 */ /* 0x000fe20000011624 */
[C---:B------:R-:W-:Y:S01]  /*5ae0*/  IMAD R2, R26.reuse, R3, RZ ;  /* 0x000000031a027224 */ /* 0x040fe200078e02ff */
[----:B------:R-:W-:Y:S02]  /*5af0*/  SEL R5, R29, R34, !P0 ;  /* 0x000000221d057207 */ /* 0x000fe40004000000 */
[----:B------:R-:W-:Y:S01]  /*5b00*/  SEL R3, R31, R38, !P3 ;  /* 0x000000261f037207 */ /* 0x000fe20005800000 */
[----:B------:R-:W-:Y:S01]  /*5b10*/  IMAD R4, R26, R7, RZ ;  /* 0x000000071a047224 */ /* 0x000fe200078e02ff */
[C---:B------:R-:W-:Y:S01]  /*5b20*/  ISETP.GE.AND P0, PT, R5.reuse, R2, PT ;  /* 0x000000020500720c */ /* 0x040fe20003f06270 */
[----:B------:R-:W-:Y:S03]  /*5b30*/  IMAD.HI.U32 R6, R5, R22, RZ ;  /* 0x0000001605067227 */ /* 0x000fe600078e00ff */
[----:B------:R-:W-:Y:S01]  /*5b40*/  ISETP.GE.OR P0, PT, R3, R4, P0 ;  /* 0x000000040300720c */ /* 0x000fe20000706670 */
[----:B------:R-:W-:Y:S01]  /*5b50*/  IMAD.MOV R4, RZ, RZ, -R3 ;  /* 0x000000ffff047224 */ /* 0x000fe200078e0a03 */
[-C--:B------:R-:W-:Y:S03]  /*5b60*/  SHF.R.U32.HI R6, RZ, R23.reuse, R6 ;  /* 0x00000017ff067219 */ /* 0x080fe60000011606 */
[----:B------:R-:W-:Y:S01]  /*5b70*/  IMAD R31, R28, R4, R31 ;  /* 0x000000041c1f7224 */ /* 0x000fe200078e021f */
[----:B------:R-:W-:Y:S05]  /*5b80*/  SEL R15, R5, R6, !P2 ;  /* 0x00000006050f7207 */ /* 0x000fea0005000000 */
[----:B------:R-:W-:Y:S02]  /*5b90*/  IMAD.MOV R6, RZ, RZ, -R15 ;  /* 0x000000ffff067224 */ /* 0x000fe400078e0a0f */
[C---:B------:R-:W-:Y:S04]  /*5ba0*/  @!P0 IMAD.HI.U32 R2, R3.reuse, R22, RZ ;  /* 0x0000001603028227 */ /* 0x040fe800078e00ff */
[----:B------:R-:W-:Y:S01]  /*5bb0*/  IMAD R6, R26, R6, R5 ;  /* 0x000000061a067224 */ /* 0x000fe200078e0205 */
[----:B------:R-:W-:Y:S04]  /*5bc0*/  @!P0 SHF.R.U32.HI R2, RZ, R23, R2 ;  /* 0x00000017ff028219 */ /* 0x000fe80000011602 */
[----:B------:R-:W-:Y:S02]  /*5bd0*/  @!P0 SEL R0, R3, R2, !P2 ;  /* 0x0000000203008207 */ /* 0x000fe40005000000 */
[----:B------:R-:W-:Y:S02]  /*5be0*/  IADD3 R2, PT, PT, -R5, RZ, RZ ;  /* 0x000000ff05027210 */ /* 0x000fe40007ffe1ff */
[----:B------:R-:W-:Y:S01]  /*5bf0*/  @!P0 IADD3 R8, PT, PT, R15, -R0, RZ ;  /* 0x800000000f088210 */ /* 0x000fe20007ffe0ff */
[----:B------:R-:W-:Y:S02]  /*5c00*/  @!P0 IMAD R0, R7, R6, R0 ;  /* 0x0000000607008224 */ /* 0x000fe400078e0200 */
[----:B------:R-:W-:Y:S02]  /*5c10*/  IMAD R29, R24, R2, R29 ;  /* 0x00000002181d7224 */ /* 0x000fe400078e021d */
[----:B------:R-:W-:Y:S02]  /*5c20*/  @!P0 IMAD R5, R8, R26, R3 ;  /* 0x0000001a08058224 */ /* 0x000fe400078e0203 */
[----:B------:R-:W-:Y:S04]  /*5c30*/  @!P0 IMAD.MOV.U32 R3, RZ, RZ, R0 ;  /* 0x000000ffff038224 */ /* 0x000fe800078e0000 */
[----:B------:R-:W-:Y:S02]  /*5c40*/  IMAD R31, R3, R28, R31 ;  /* 0x0000001c031f7224 */ /* 0x000fe400078e021f */
[----:B------:R-:W-:Y:S07]  /*5c50*/  IMAD R29, R5, R24, R29 ;  /* 0x00000018051d7224 */ /* 0x000fee00078e021d */
.L_x_101:
[----:B-1----:R-:W-:Y:S01]  /*5c60*/  @!P1 ISETP.NE.AND P0, PT, R10, 0x1, PT ;  /* 0x000000010a00980c */ /* 0x002fe20003f05270 */
[----:B------:R-:W-:Y:S01]  /*5c70*/  @!P1 IMAD.HI.U32 R3, R29, R11, RZ ;  /* 0x0000000b1d039227 */ /* 0x000fe200078e00ff */
[----:B------:R-:W-:Y:S01]  /*5c80*/  R2UR UR42, R21 ;  /* 0x00000000152a72ca */ /* 0x000fe200000e0000 */
[----:B------:R-:W-:Y:S01]  /*5c90*/  BSSY.RECONVERGENT B6, `(.L_x_102) ;  /* 0x0000031000067945 */ /* 0x000fe20003800200 */
[----:B------:R-:W-:Y:S01]  /*5ca0*/  R2UR UR41, R20 ;  /* 0x00000000142972ca */ /* 0x000fe200000e0000 */
[----:B------:R-:W-:Y:S01]  /*5cb0*/  @!P1 IMAD.HI.U32 R0, R31, R12, RZ ;  /* 0x0000000c1f009227 */ /* 0x000fe200078e00ff */
[----:B------:R-:W-:Y:S02]  /*5cc0*/  @!P1 SHF.R.U32.HI R2, RZ, R14, R3 ;  /* 0x0000000eff029219 */ /* 0x000fe40000011603 */
[----:B------:R-:W-:Y:S01]  /*5cd0*/  @!P1 ISETP.NE.AND P2, PT, R9, 0x1, PT ;  /* 0x000000010900980c */ /* 0x000fe20003f45270 */
[----:B------:R-:W-:Y:S01]  /*5ce0*/  VIADD R76, R76, 0x1 ;  /* 0x000000014c4c7836 */ /* 0x000fe20000000000 */
[----:B------:R-:W-:Y:S02]  /*5cf0*/  @!P1 SEL R2, R29, R2, !P0 ;  /* 0x000000021d029207 */ /* 0x000fe40004000000 */
[----:B------:R-:W-:Y:S02]  /*5d00*/  @!P1 SHF.R.U32.HI R0, RZ, R13, R0 ;  /* 0x0000000dff009219 */ /* 0x000fe40000011600 */
[----:B------:R-:W-:Y:S01]  /*5d10*/  LOP3.LUT P0, RZ, R67, 0x90, RZ, 0xc0, !PT ;  /* 0x0000009043ff7812 */ /* 0x000fe2000780c0ff */
[----:B------:R-:W-:Y:S01]  /*5d20*/  USHF.L.U32 UR42, UR42, 0x6, URZ ;  /* 0x000000062a2a7899 */ /* 0x000fe200080006ff */
[----:B------:R-:W-:Y:S01]  /*5d30*/  @!P1 SEL R3, R31, R0, !P2 ;  /* 0x000000001f039207 */ /* 0x000fe20005000000 */
[----:B------:R-:W-:Y:S01]  /*5d40*/  USHF.L.U32 UR41, UR41, 0x7, URZ ;  /* 0x0000000729297899 */ /* 0x000fe200080006ff */
[----:B------:R-:W-:Y:S03]  /*5d50*/  @P4 SHF.R.U32.HI R68, RZ, 0x10, R17 ;  /* 0x00000010ff444819 */ /* 0x000fe60000011611 */
[----:B------:R-:W-:Y:S02]  /*5d60*/  @!P1 IMAD.IADD R0, R2, 0x1, -R3 ;  /* 0x0000000102009824 */ /* 0x000fe400078e0a03 */
[----:B------:R-:W-:Y:S02]  /*5d70*/  @!P1 IMAD.IADD R2, R3, 0x1, -R2 ;  /* 0x0000000103029824 */ /* 0x000fe400078e0a02 */
[----:B------:R-:W-:Y:S02]  /*5d80*/  @!P1 IMAD R31, R0, R9, R31 ;  /* 0x00000009001f9224 */ /* 0x000fe400078e021f */
[----:B------:R-:W-:Y:S01]  /*5d90*/  @!P1 IMAD R29, R2, R10, R29 ;  /* 0x0000000a021d9224 */ /* 0x000fe200078e021d */
[----:B------:R-:W-:Y:S06]  /*5da0*/  @!P0 BRA `(.L_x_103) ;  /* 0x00000000007c8947 */ /* 0x000fec0003800000 */
[----:B------:R-:W1:Y:S01]  /*5db0*/  LDCU.64 UR8, c[0x4][0x80] ;  /* 0x01001000ff0877ac */ /* 0x000e620008000a00 */
[----:B------:R-:W-:Y:S01]  /*5dc0*/  MOV R2, 0x0 ;  /* 0x0000000000027802 */ /* 0x000fe20000000f00 */
[----:B------:R-:W-:Y:S02]  /*5dd0*/  HFMA2 R12, -RZ, RZ, 0, 5.9604644775390625e-08 ;  /* 0x00000001ff0c7431 */ /* 0x000fe400000001ff */
[----:B------:R-:W-:Y:S01]  /*5de0*/  IMAD.MOV.U32 R8, RZ, RZ, 0x70 ;  /* 0x00000070ff087424 */ /* 0x000fe200078e00ff */
[----:B------:R2:W3:Y:S01]  /*5df0*/  LDC.64 R14, c[0x4][R2] ;  /* 0x01000000020e7b82 */ /* 0x0004e20000000a00 */
[----:B------:R-:W4:Y:S01]  /*5e00*/  LDCU.64 UR6, c[0x4][0x88] ;  /* 0x01001100ff0677ac */ /* 0x000f220008000a00 */
[----:B------:R-:W-:Y:S01]  /*5e10*/  IMAD.MOV.U32 R13, RZ, RZ, RZ ;  /* 0x000000ffff0d7224 */ /* 0x000fe200078e00ff */
[----:B------:R-:W2:Y:S01]  /*5e20*/  LDCU.64 UR4, c[0x4][0x8] ;  /* 0x01000100ff0477ac */ /* 0x000ea20008000a00 */
[----:B-1----:R-:W-:Y:S01]  /*5e30*/  MOV R5, UR9 ;  /* 0x0000000900057c02 */ /* 0x002fe20008000f00 */
[----:B------:R-:W-:Y:S01]  /*5e40*/  IMAD.U32 R4, RZ, RZ, UR8 ;  /* 0x00000008ff047e24 */ /* 0x000fe2000f8e00ff */
[----:B----4-:R-:W-:Y:S01]  /*5e50*/  MOV R7, UR7 ;  /* 0x0000000700077c02 */ /* 0x010fe20008000f00 */
[----:B------:R-:W-:Y:S01]  /*5e60*/  IMAD.U32 R6, RZ, RZ, UR6 ;  /* 0x00000006ff067e24 */ /* 0x000fe2000f8e00ff */
[----:B--2---:R-:W-:Y:S01]  /*5e70*/  MOV R11, UR5 ;  /* 0x00000005000b7c02 */ /* 0x004fe20008000f00 */
[----:B------:R-:W-:Y:S02]  /*5e80*/  IMAD.U32 R10, RZ, RZ, UR4 ;  /* 0x00000004ff0a7e24 */ /* 0x000fe4000f8e00ff */
[----:B------:R-:W-:Y:S07]  /*5e90*/  LEPC R20, `(.L_x_104) ;  /* 0x000000001014794e */ /* 0x000fee0000000000 */
[----:B---3-5:R-:W-:Y:S05]  /*5ea0*/  CALL.ABS.NOINC R14 ;  /* 0x000000000e007343 */ /* 0x028fea0003c00000 */
.L_x_104:
[----:B------:R-:W1:Y:S01]  /*5eb0*/  LDCU.64 UR8, c[0x4][0x80] ;  /* 0x01001000ff0877ac */ /* 0x000e620008000a00 */
[----:B------:R-:W2:Y:S01]  /*5ec0*/  LDC.64 R2, c[0x4][R2] ;  /* 0x0100000002027b82 */ /* 0x000ea20000000a00 */
[----:B------:R-:W-:Y:S02]  /*5ed0*/  HFMA2 R12, -RZ, RZ, 0, 5.9604644775390625e-08 ;  /* 0x00000001ff0c7431 */ /* 0x000fe400000001ff */
[----:B------:R-:W-:Y:S02]  /*5ee0*/  IMAD.MOV.U32 R8, RZ, RZ, 0x70 ;  /* 0x00000070ff087424 */ /* 0x000fe400078e00ff */
[----:B------:R-:W-:Y:S01]  /*5ef0*/  IMAD.MOV.U32 R13, RZ, RZ, RZ ;  /* 0x000000ffff0d7224 */ /* 0x000fe200078e00ff */
[----:B------:R-:W3:Y:S01]  /*5f00*/  LDCU.64 UR6, c[0x4][0x88] ;  /* 0x01001100ff0677ac */ /* 0x000ee20008000a00 */
[----:B------:R-:W4:Y:S01]  /*5f10*/  LDCU.64 UR4, c[0x4][0x8] ;  /* 0x01000100ff0477ac */ /* 0x000f220008000a00 */
[----:B-1----:R-:W-:Y:S02]  /*5f20*/  MOV R4, UR8 ;  /* 0x0000000800047c02 */ /* 0x002fe40008000f00 */
[----:B------:R-:W-:Y:S02]  /*5f30*/  MOV R5, UR9 ;  /* 0x0000000900057c02 */ /* 0x000fe40008000f00 */
[----:B---3--:R-:W-:Y:S01]  /*5f40*/  MOV R7, UR7 ;  /* 0x0000000700077c02 */ /* 0x008fe20008000f00 */
[----:B------:R-:W-:Y:S01]  /*5f50*/  IMAD.U32 R6, RZ, RZ, UR6 ;  /* 0x00000006ff067e24 */ /* 0x000fe2000f8e00ff */
[----:B----4-:R-:W-:Y:S01]  /*5f60*/  MOV R11, UR5 ;  /* 0x00000005000b7c02 */ /* 0x010fe20008000f00 */
[----:B------:R-:W-:Y:S02]  /*5f70*/  IMAD.U32 R10, RZ, RZ, UR4 ;  /* 0x00000004ff0a7e24 */ /* 0x000fe4000f8e00ff */
[----:B------:R-:W-:Y:S07]  /*5f80*/  LEPC R20, `(.L_x_103) ;  /* 0x000000001014794e */ /* 0x000fee0000000000 */
[----:B--2---:R-:W-:Y:S05]  /*5f90*/  CALL.ABS.NOINC R2 ;  /* 0x0000000002007343 */ /* 0x004fea0003c00000 */
.L_x_103:
[----:B------:R-:W-:Y:S05]  /*5fa0*/  BSYNC.RECONVERGENT B6 ;  /* 0x0000000000067941 */ /* 0x000fea0003800200 */
.L_x_102:
[----:B------:R-:W-:Y:S01]  /*5fb0*/  ISETP.NE.U32.AND P4, PT, R54, RZ, PT ;  /* 0x000000ff3600720c */ /* 0x000fe20003f85070 */
[----:B------:R-:W-:Y:S01]  /*5fc0*/  UISETP.NE.AND UP2, UPT, UR50, URZ, UPT ;  /* 0x000000ff3200728c */ /* 0x000fe2000bf45270 */
[----:B------:R-:W-:Y:S01]  /*5fd0*/  ISETP.NE.U32.AND P2, PT, RZ, UR38, PT ;  /* 0x00000026ff007c0c */ /* 0x000fe2000bf45070 */
[----:B------:R-:W-:Y:S01]  /*5fe0*/  UISETP.NE.U32.AND UP1, UPT, UR44, URZ, UPT ;  /* 0x000000ff2c00728c */ /* 0x000fe2000bf25070 */
[----:B------:R-:W-:Y:S01]  /*5ff0*/  ISETP.NE.AND.EX P4, PT, R55, RZ, PT, P4 ;  /* 0x000000ff3700720c */ /* 0x000fe20003f85340 */
[----:B------:R-:W-:Y:S01]  /*6000*/  UPLOP3.LUT UP0, UPT, UPT, UPT, UPT, 0x40, 0x4 ;  /* 0x000000000004789c */ /* 0x000fe20003f0e870 */
[----:B------:R-:W-:Y:S01]  /*6010*/  ISETP.NE.AND.EX P2, PT, RZ, UR39, PT, P2 ;  /* 0x00000027ff007c0c */ /* 0x000fe2000bf45320 */
[----:B------:R-:W-:Y:S01]  /*6020*/  UISETP.NE.AND.EX UP1, UPT, UR45, URZ, UPT, UP1 ;  /* 0x000000ff2d00728c */ /* 0x000fe2000bf25310 */
[----:B------:R-:W-:Y:S04]  /*6030*/  PLOP3.LUT P1, PT, PT, PT, UP2, 0x80, 0x8 ;  /* 0x000000000008781c */ /* 0x000fe80003f2f028 */
[----:B------:R-:W-:Y:S06]  /*6040*/  @UP2 UPLOP3.LUT UP0, UPT, UPT, UPT, UP1, 0x80, 0x8 ;  /* 0x000000000008289c */ /* 0x000fec0003f0f010 */
[----:B------:R-:W-:Y:S01]  /*6050*/  PLOP3.LUT P0, PT, PT, PT, UP0, 0x80, 0x8 ;  /* 0x000000000008781c */ /* 0x000fe20003f0f008 */
[----:B------:R-:W-:Y:S01]  /*6060*/  @!UPT UIADD3 URZ, UPT, UPT, URZ, URZ, URZ ;  /* 0x000000fffffff290 */ /* 0x000fe2000fffe0ff */
[----:B------:R-:W-:Y:S11]  /*6070*/  BRA.U !UP1, `(.L_x_105) ;  /* 0x0000000109387547 */ /* 0x000ff6000b800000 */
[----:B------:R-:W-:Y:S01]  /*6080*/  UISETP.NE.U32.AND UP0, UPT, UR38, URZ, UPT ;  /* 0x000000ff2600728c */ /* 0x000fe2000bf05070 */
[----:B------:R-:W-:Y:S02]  /*6090*/  HFMA2 R0, -RZ, RZ, 0, 5.9604644775390625e-08 ;  /* 0x00000001ff007431 */ /* 0x000fe400000001ff */
[----:B------:R-:W-:Y:S01]  /*60a0*/  IMAD.MOV.U32 R59, RZ, RZ, 0x1 ;  /* 0x00000001ff3b7424 */ /* 0x000fe200078e00ff */
[----:B------:R-:W-:Y:S06]  /*60b0*/  UISETP.NE.AND.EX UP0, UPT, UR39, URZ, UPT, UP0 ;  /* 0x000000ff2700728c */ /* 0x000fec000bf05300 */
[----:B------:R-:W-:Y:S05]  /*60c0*/  PLOP3.LUT P3, PT, PT, PT, UP0, 0x80, 0x8 ;  /* 0x000000000008781c */ /* 0x000fea0003f6f008 */
[----:B------:R-:W1:Y:S01]  /*60d0*/  @UP0 LDCU.64 UR6, c[0x0][0x888] ;  /* 0x00011100ff0607ac */ /* 0x000e620008000a00 */
[----:B------:R-:W-:Y:S07]  /*60e0*/  @UP0 UIMAD UR4, UR36, UR44, URZ ;  /* 0x0000002c240402a4 */ /* 0x000fee000f8e02ff */
[----:B------:R-:W-:Y:S01]  /*60f0*/  @!P3 PRMT R59, R0, 0x7610, R59 ;  /* 0x00007610003bb816 */ /* 0x000fe2000000003b */
[----:B-1----:R-:W-:Y:S03]  /*6100*/  @UP0 UIMAD.WIDE UR6, UR4, 0x4, UR6 ;  /* 0x00000004040608a5 */ /* 0x002fe6000f8e0206 */
[----:B------:R-:W1:Y:S03]  /*6110*/  @!UP0 LDCU UR4, c[0x0][0x880] ;  /* 0x00011000ff0487ac */ /* 0x000e660008000800 */
[----:B------:R-:W-:Y:S01]  /*6120*/  IMAD.U32 R2, RZ, RZ, UR6 ;  /* 0x00000006ff027e24 */ /* 0x000fe2000f8e00ff */
[----:B------:R-:W-:Y:S05]  /*6130*/  MOV R3, UR7 ;  /* 0x0000000700037c02 */ /* 0x000fea0008000f00 */
[----:B-----5:R2:W5:Y:S02]  /*6140*/  @P3 LDG.E R35, desc[UR46][R2.64] ;  /* 0x0000002e02233981 */ /* 0x020564000c1e1900 */
[----:B-12---:R-:W-:Y:S02]  /*6150*/  @!P3 IMAD.U32 R35, RZ, RZ, UR4 ;  /* 0x00000004ff23be24 */ /* 0x006fe4000f8e00ff */
.L_x_105:
[----:B------:R-:W-:Y:S05]  /*6160*/  @!P4 BRA `(.L_x_106) ;  /* 0x000000000020c947 */ /* 0x000fea0003800000 */
[----:B------:R-:W-:Y:S04]  /*6170*/  ISETP.NE.U32.AND P3, PT, R52, RZ, PT ;  /* 0x000000ff3400720c */ /* 0x000fe80003f65070 */
[----:B------:R-:W-:Y:S11]  /*6180*/  ISETP.NE.AND.EX P3, PT, R53, RZ, PT, P3 ;  /* 0x000000ff3500720c */ /* 0x000ff60003f65330 */
[----:B------:R-:W-:Y:S02]  /*6190*/  @!UPT UIADD3 URZ, UPT, UPT, URZ, URZ, URZ ;  /* 0x000000fffffff290 */ /* 0x000fe4000fffe0ff */
[----:B------:R-:W1:Y:S01]  /*61a0*/  @P3 LDC.64 R2, c[0x0][0x8a8] ;  /* 0x00022a00ff023b82 */ /* 0x000e620000000a00 */
[----:B------:R-:W-:Y:S04]  /*61b0*/  @P3 IMAD R0, R54, UR36, RZ ;  /* 0x0000002436003c24 */ /* 0x000fe8000f8e02ff */
[----:B-1----:R-:W-:Y:S05]  /*61c0*/  @P3 IMAD.WIDE R2, R0, 0x4, R2 ;  /* 0x0000000400023825 */ /* 0x002fea00078e0202 */
[----:B-----5:R1:W5:Y:S02]  /*61d0*/  @P3 LDG.E R32, desc[UR46][R2.64] ;  /* 0x0000002e02203981 */ /* 0x020364000c1e1900 */
[----:B-1----:R-:W2:Y:S02]  /*61e0*/  @!P3 LDC R32, c[0x0][0x8a0] ;  /* 0x00022800ff20bb82 */ /* 0x002ea40000000800 */
.L_x_106:
[----:B-----5:R-:W-:Y:S01]  /*61f0*/  FSETP.NEU.AND P3, PT, R35, RZ, PT ;  /* 0x000000ff2300720b */ /* 0x020fe20003f6d000 */
[----:B------:R-:W-:Y:S01]  /*6200*/  IMAD.SHL.U32 R77, R64, 0x2, RZ ;  /* 0x00000002404d7824 */ /* 0x000fe200078e00ff */
[----:B------:R-:W-:Y:S01]  /*6210*/  SEL R5, RZ, 0xffffffff, P2 ;  /* 0xffffffffff057807 */ /* 0x000fe20001000000 */
[----:B------:R-:W-:Y:S01]  /*6220*/  BSSY B1, `(.L_x_107) ;  /* 0x0000034000017945 */ /* 0x000fe20003800000 */
[----:B------:R-:W-:Y:S01]  /*6230*/  @P1 LOP3.LUT P2, RZ, R59, 0xff, RZ, 0xc0, !PT ;  /* 0x000000ff3bff1812 */ /* 0x000fe2000784c0ff */
[----:B------:R-:W-:Y:S01]  /*6240*/  IMAD.MOV.U32 R39, RZ, RZ, 0x1 ;  /* 0x00000001ff277424 */ /* 0x000fe200078e00ff */
[----:B------:R-:W-:Y:S01]  /*6250*/  @P1 SEL R0, RZ, 0xffffffff, P3 ;  /* 0xffffffffff001807 */ /* 0x000fe20001800000 */
[C---:B------:R-:W-:Y:S01]  /*6260*/  IMAD R34, R30.reuse, 0x40, R33 ;  /* 0x000000401e227824 */ /* 0x040fe200078e0221 */
[----:B------:R-:W-:Y:S01]  /*6270*/  LOP3.LUT R71, R71, 0x1, RZ, 0x3c, !PT ;  /* 0x0000000147477812 */ /* 0x000fe200078e3cff */
[----:B------:R-:W-:Y:S01]  /*6280*/  IMAD.MOV.U32 R38, RZ, RZ, RZ ;  /* 0x000000ffff267224 */ /* 0x000fe200078e00ff */
[----:B------:R-:W-:Y:S02]  /*6290*/  @P0 SEL R0, R5, R0, !P2 ;  /* 0x0000000005000207 */ /* 0x000fe40005000000 */
[----:B------:R-:W-:Y:S02]  /*62a0*/  CS2R R50, SRZ ;  /* 0x0000000000327805 */ /* 0x000fe4000001ff00 */
[----:B------:R-:W-:Y:S02]  /*62b0*/  LEA R74, R30, UR48, 0x3 ;  /* 0x000000301e4a7c11 */ /* 0x000fe4000f8e18ff */
[----:B------:R-:W-:Y:S02]  /*62c0*/  CS2R R48, SRZ ;  /* 0x0000000000307805 */ /* 0x000fe4000001ff00 */
[----:B------:R-:W-:Y:S02]  /*62d0*/  @P1 LOP3.LUT R0, R0, 0x1, RZ, 0xc0, !PT ;  /* 0x0000000100001812 */ /* 0x000fe400078ec0ff */
[----:B------:R-:W-:Y:S02]  /*62e0*/  CS2R R42, SRZ ;  /* 0x00000000002a7805 */ /* 0x000fe4000001ff00 */
[----:B------:R-:W-:Y:S02]  /*62f0*/  SHF.L.U32 R3, R70, 0x1f, RZ ;  /* 0x0000001f46037819 */ /* 0x000fe400000006ff */
[----:B------:R-:W-:Y:S02]  /*6300*/  CS2R R40, SRZ ;  /* 0x0000000000287805 */ /* 0x000fe4000001ff00 */
[----:B------:R-:W-:Y:S01]  /*6310*/  ISETP.NE.U32.OR P5, PT, R0, 0x1, !P1 ;  /* 0x000000010000780c */ /* 0x000fe20004fa5470 */
[----:B------:R-:W-:Y:S01]  /*6320*/  VIADD R82, R77, UR48 ;  /* 0x000000304d527c36 */ /* 0x000fe20008000000 */
[----:B------:R-:W-:Y:S02]  /*6330*/  PLOP3.LUT P2, PT, PT, PT, UP1, 0x80, 0x8 ;  /* 0x000000000008781c */ /* 0x000fe40003f4f018 */
[----:B------:R-:W-:Y:S02]  /*6340*/  SEL R0, RZ, 0xffffffff, P3 ;  /* 0xffffffffff007807 */ /* 0x000fe40001800000 */
[----:B------:R-:W-:Y:S02]  /*6350*/  LOP3.LUT P3, R75, R59, 0xff, RZ, 0xc0, !PT ;  /* 0x000000ff3b4b7812 */ /* 0x000fe4000786c0ff */
[----:B------:R-:W-:Y:S05]  /*6360*/  P2R R78, PR, RZ, 0x20 ;  /* 0x00000020ff4e7803 */ /* 0x000fea0000000000 */
[----:B------:R-:W-:Y:S02]  /*6370*/  @P5 SHF.L.U32 R2, R71, 0x1f, RZ ;  /* 0x0000001f47025819 */ /* 0x000fe400000006ff */
[----:B------:R-:W-:Y:S02]  /*6380*/  @P2 SEL R0, R5, R0, !P3 ;  /* 0x0000000005002207 */ /* 0x000fe40005800000 */
[----:B------:R-:W1:Y:S02]  /*6390*/  @P5 SYNCS.PHASECHK.TRANS64.TRYWAIT P1, [UR48+0x30], R2 ;  /* 0x00003002ff0055a7 */ /* 0x000e640008021130 */
[----:B------:R-:W-:Y:S04]  /*63a0*/  LOP3.LUT R0, R0, 0x1, RZ, 0xc0, !PT ;  /* 0x0000000100007812 */ /* 0x000fe800078ec0ff */
[----:B------:R-:W-:Y:S04]  /*63b0*/  ISETP.NE.U32.AND P4, PT, R0, 0x1, PT ;  /* 0x000000010000780c */ /* 0x000fe80003f85070 */
[----:B------:R-:W-:Y:S01]  /*63c0*/  P2R R80, PR, RZ, 0x10 ;  /* 0x00000010ff507803 */ /* 0x000fe20000000000 */
[----:B------:R3:W4:Y:S01]  /*63d0*/  SYNCS.PHASECHK.TRANS64.TRYWAIT P0, [R74+URZ+0xa0], R3 ;  /* 0x0000a0034a0075a7 */ /* 0x00072200080011ff */
[----:B-1----:R-:W-:Y:S01]  /*63e0*/  @P5 SEL R39, RZ, 0x1, !P1 ;  /* 0x00000001ff275807 */ /* 0x002fe20004800000 */
[----:B---3--:R-:W-:Y:S06]  /*63f0*/  @!P5 BRA `(.L_x_108) ;  /* 0x000000000058d947 */ /* 0x008fec0003800000 */
[C---:B------:R-:W-:Y:S01]  /*6400*/  VIADD R0, R82.reuse, 0x200 ;  /* 0x0000020052007836 */ /* 0x040fe20000000000 */
[----:B------:R-:W-:Y:S01]  /*6410*/  LOP3.LUT P5, RZ, R65, 0x40, RZ, 0xc0, !PT ;  /* 0x0000004041ff7812 */ /* 0x000fe200078ac0ff */
[----:B------:R-:W-:Y:S01]  /*6420*/  BSSY B0, `(.L_x_109) ;  /* 0x000000e000007945 */ /* 0x000fe20003800000 */
[----:B------:R-:W-:Y:S01]  /*6430*/  ISETP.NE.AND P2, PT, R39, RZ, PT ;  /* 0x000000ff2700720c */ /* 0x000fe20003f45270 */
[----:B------:R-:W-:Y:S01]  /*6440*/  @P4 VIADD R2, R82, 0x210 ;  /* 0x0000021052024836 */ /* 0x000fe20000000000 */
[----:B------:R-:W-:Y:S01]  /*6450*/  PLOP3.LUT P1, PT, PT, PT, PT, 0x8, 0x80 ;  /* 0x000000000080781c */ /* 0x000fe20003f2e170 */
[----:B------:R-:W-:Y:S01]  /*6460*/  IMAD.MOV.U32 R51, RZ, RZ, RZ ;  /* 0x000000ffff337224 */ /* 0x000fe200078e00ff */
[----:B------:R-:W-:Y:S02]  /*6470*/  @P4 PLOP3.LUT P1, PT, P5, PT, PT, 0x80, 0x8 ;  /* 0x000000000008481c */ /* 0x000fe40002f2f070 */
[----:B------:R-:W-:Y:S02]  /*6480*/  CS2R R48, SRZ ;  /* 0x0000000000307805 */ /* 0x000fe4000001ff00 */
[----:B------:R-:W-:Y:S02]  /*6490*/  CS2R R42, SRZ ;  /* 0x00000000002a7805 */ /* 0x000fe4000001ff00 */
[----:B------:R-:W-:Y:S07]  /*64a0*/  CS2R R40, SRZ ;  /* 0x0000000000287805 */ /* 0x000fee000001ff00 */
[----:B------:R-:W-:Y:S01]  /*64b0*/  @P1 VIADD R2, R0, 0xfffffff0 ;  /* 0xfffffff000021836 */ /* 0x000fe20000000000 */
[----:B------:R-:W-:Y:S06]  /*64c0*/  @P2 BRA `(.L_x_110) ;  /* 0x00000000000c2947 */ /* 0x000fec0003800000 */
[----:B------:R-:W-:Y:S04]  /*64d0*/  SHF.L.U32 R5, R71, 0x1f, RZ ;  /* 0x0000001f47057819 */ /* 0x000fe800000006ff */
[----:B------:R-:W1:Y:S02]  /*64e0*/  SYNCS.PHASECHK.TRANS64.TRYWAIT P1, [UR48+0x30], R5 ;  /* 0x00003005ff0075a7 */ /* 0x000e640008021130 */
[----:B-1----:R-:W-:Y:S05]  /*64f0*/  @!P1 BRA `(.L_x_111) ;  /* 0x00000030001c9947 */ /* 0x002fea0003800000 */
.L_x_110:
[----:B------:R-:W-:Y:S05]  /*6500*/  BSYNC B0 ;  /* 0x0000000000007941 */ /* 0x000fea0003800000 */
.L_x_109:
[----:B------:R-:W-:Y:S01]  /*6510*/  ISETP.NE.AND P1, PT, R80, RZ, PT ;  /* 0x000000ff5000720c */ /* 0x000fe20003f25270 */
[----:B------:R-:W-:Y:S11]  /*6520*/  HFMA2 R38, -RZ, RZ, 0, 5.9604644775390625e-08 ;  /* 0x00000001ff267431 */ /* 0x000ff600000001ff */
[----:B------:R-:W-:Y:S01]  /*6530*/  @!UPT UIADD3 URZ, UPT, UPT, URZ, URZ, URZ ;  /* 0x000000fffffff290 */ /* 0x000fe2000fffe0ff */
[----:B------:R3:W1:Y:S04]  /*6540*/  @P1 LDS.128 R48, [R2] ;  /* 0x0000000002301984 */ /* 0x0006680000000c00 */
[----:B------:R3:W1:Y:S02]  /*6550*/  @P1 LDS.128 R40, [R77+UR48+0x200] ;  /* 0x000200304d281984 */ /* 0x0006640008000c00 */
.L_x_108:
[----:B------:R-:W-:Y:S05]  /*6560*/  BSYNC B1 ;  /* 0x0000000000017941 */ /* 0x000fea0003800000 */
.L_x_107:
[----:B-1----:R-:W-:Y:S04]  /*6570*/  SHF.R.U32.HI R5, RZ, 0x15, R34 ;  /* 0x00000015ff057819 */ /* 0x002fe80000011622 */
[----:B------:R-:W-:Y:S01]  /*6580*/  LOP3.LUT P1, RZ, R5, 0x3, R66, 0x48, !PT ;  /* 0x0000000305ff7812 */ /* 0x000fe20007824842 */
[----:B------:R-:W-:Y:S01]  /*6590*/  @!UPT UIADD3 URZ, UPT, UPT, URZ, URZ, URZ ;  /* 0x000000fffffff290 */ /* 0x000fe2000fffe0ff */
[----:B----4-:R-:W-:Y:S11]  /*65a0*/  @P0 BRA `(.L_x_112) ;  /* 0x0000000000080947 */ /* 0x010ff60003800000 */
[----:B------:R-:W1:Y:S02]  /*65b0*/  SYNCS.PHASECHK.TRANS64.TRYWAIT P0, [R74+URZ+0xa0], R3 ;  /* 0x0000a0034a0075a7 */ /* 0x000e6400080011ff */
[----:B-1----:R-:W-:Y:S05]  /*65c0*/  @!P0 BRA `(.L_x_113) ;  /* 0x0000003000008947 */ /* 0x002fea0003800000 */
.L_x_112:
[----:B------:R-:W-:Y:S05]  /*65d0*/  @!P1 BRA `(.L_x_114) ;  /* 0x0000000000409947 */ /* 0x000fea0003800000 */
[----:B------:R-:W4:Y:S01]  /*65e0*/  LDCU.64 UR8, c[0x4][0x70] ;  /* 0x01000e00ff0877ac */ /* 0x000f220008000a00 */
[----:B-1----:R-:W-:Y:S01]  /*65f0*/  MOV R3, 0x0 ;  /* 0x0000000000037802 */ /* 0x002fe20000000f00 */
[----:B------:R-:W-:Y:S02]  /*6600*/  HFMA2 R12, -RZ, RZ, 0, 5.9604644775390625e-08 ;  /* 0x00000001ff0c7431 */ /* 0x000fe400000001ff */
[----:B------:R-:W-:Y:S02]  /*6610*/  IMAD.MOV.U32 R8, RZ, RZ, 0x192 ;  /* 0x00000192ff087424 */ /* 0x000fe400078e00ff */
[----:B------:R-:W-:Y:S01]  /*6620*/  IMAD.MOV.U32 R13, RZ, RZ, RZ ;  /* 0x000000ffff0d7224 */ /* 0x000fe200078e00ff */
[----:B------:R-:W1:Y:S01]  /*6630*/  LDCU.64 UR6, c[0x4][0x78] ;  /* 0x01000f00ff0677ac */ /* 0x000e620008000a00 */
[----:B---3--:R-:W3:Y:S01]  /*6640*/  LDC.64 R2, c[0x4][R3] ;  /* 0x0100000003027b82 */ /* 0x008ee20000000a00 */
[----:B------:R-:W5:Y:S01]  /*6650*/  LDCU.64 UR4, c[0x4][0x10] ;  /* 0x01000200ff0477ac */ /* 0x000f620008000a00 */
[----:B----4-:R-:W-:Y:S01]  /*6660*/  MOV R5, UR9 ;  /* 0x0000000900057c02 */ /* 0x010fe20008000f00 */
[----:B------:R-:W-:Y:S01]  /*6670*/  IMAD.U32 R4, RZ, RZ, UR8 ;  /* 0x00000008ff047e24 */ /* 0x000fe2000f8e00ff */
[----:B-1----:R-:W-:Y:S01]  /*6680*/  MOV R7, UR7 ;  /* 0x0000000700077c02 */ /* 0x002fe20008000f00 */
[----:B------:R-:W-:Y:S01]  /*6690*/  IMAD.U32 R6, RZ, RZ, UR6 ;  /* 0x00000006ff067e24 */ /* 0x000fe2000f8e00ff */
[----:B-----5:R-:W-:Y:S01]  /*66a0*/  MOV R11, UR5 ;  /* 0x00000005000b7c02 */ /* 0x020fe20008000f00 */
[----:B------:R-:W-:Y:S02]  /*66b0*/  IMAD.U32 R10, RZ, RZ, UR4 ;  /* 0x00000004ff0a7e24 */ /* 0x000fe4000f8e00ff */
[----:B------:R-:W-:Y:S07]  /*66c0*/  LEPC R20, `(.L_x_114) ;  /* 0x000000001014794e */ /* 0x000fee0000000000 */
[----:B--23--:R-:W-:Y:S05]  /*66d0*/  CALL.ABS.NOINC R2 ;  /* 0x0000000002007343 */ /* 0x00cfea0003c00000 */
.L_x_114:
[----:B------:R-:W-:Y:S05]  /*66e0*/  WARPSYNC.ALL ;  /* 0x0000000000007948 */ /* 0x000fea0003800000 */
[----:B------:R-:W-:Y:S01]  /*66f0*/  R2UR UR4, R34 ;  /* 0x00000000220472ca */ /* 0x000fe200000e0000 */
[--C-:B------:R-:W-:Y:S01]  /*6700*/  HADD2.F32 R20, -RZ, R40.reuse.H0_H0 ;  /* 0x20000028ff147230 */ /* 0x100fe20000004100 */
[----:B------:R-:W-:Y:S01]  /*6710*/  MOV R81, 0x10 ;  /* 0x0000001000517802 */ /* 0x000fe20000000f00 */
[----:B------:R-:W-:Y:S01]  /*6720*/  HADD2.F32 R21, -RZ, R40.H1_H1 ;  /* 0x30000028ff157230 */ /* 0x000fe20000004100 */
[----:B------:R-:W-:Y:S01]  /*6730*/  LOP3.LUT P6, RZ, R65, 0x40, RZ, 0xc0, !PT ;  /* 0x0000004041ff7812 */ /* 0x000fe200078cc0ff */
[----:B------:R-:W-:Y:S01]  /*6740*/  HADD2.F32 R36, -RZ, R41.H1_H1 ;  /* 0x30000029ff247230 */ /* 0x000fe20000004100 */
[----:B------:R-:W-:Y:S01]  /*6750*/  ISETP.NE.AND P0, PT, R72, RZ, PT ;  /* 0x000000ff4800720c */ /* 0x000fe20003f05270 */
[----:B------:R-:W-:Y:S01]  /*6760*/  HADD2.F32 R37, -RZ, R43.H0_H0 ;  /* 0x2000002bff257230 */ /* 0x000fe20000004100 */
[----:B------:R-:W-:Y:S01]  /*6770*/  SEL R81, R81, 0xfffffff0, !P6 ;  /* 0xfffffff051517807 */ /* 0x000fe20007000000 */
[----:B------:R-:W-:Y:S03]  /*6780*/  BSSY.RECONVERGENT B0, `(.L_x_115) ;  /* 0x000004f000007945 */ /* 0x000fe60003800200 */
[----:B------:R-:W-:Y:S01]  /*6790*/  IADD3 R79, PT, PT, R82, R81, RZ ;  /* 0x00000051524f7210 */ /* 0x000fe20007ffe0ff */
[----:B------:R-:W2:Y:S02]  /*67a0*/  LDTM.x16 R4, tmem[UR4] ;  /* 0x00000004000479ee */ /* 0x000ea40008240000 */
[C---:B--2---:R-:W-:Y:S01]  /*67b0*/  FMUL R0, R32.reuse, R4 ;  /* 0x0000000420007220 */ /* 0x044fe20000400000 */
[C---:B---3--:R-:W-:Y:S01]  /*67c0*/  FMUL R2, R32.reuse, R5 ;  /* 0x0000000520027220 */ /* 0x048fe20000400000 */
[C---:B-1----:R-:W-:Y:S01]  /*67d0*/  FMUL R3, R32.reuse, R6 ;  /* 0x0000000620037220 */ /* 0x042fe20000400000 */
[C---:B------:R-:W-:Y:S01]  /*67e0*/  FMUL R7, R32.reuse, R7 ;  /* 0x0000000720077220 */ /* 0x040fe20000400000 */
[C---:B------:R-:W-:Y:S01]  /*67f0*/  FFMA R0, R35.reuse, R20, R0 ;  /* 0x0000001423007223 */ /* 0x040fe20000000000 */
[----:B------:R-:W-:Y:S02]  /*6800*/  HADD2.F32 R20, -RZ, R41.H0_H0 ;  /* 0x20000029ff147230 */ /* 0x000fe40000004100 */
[C---:B------:R-:W-:Y:S01]  /*6810*/  FFMA R2, R35.reuse, R21, R2 ;  /* 0x0000001523027223 */ /* 0x040fe20000000002 */
[--C-:B------:R-:W-:Y:S02]  /*6820*/  HADD2.F32 R21, -RZ, R42.reuse.H0_H0 ;  /* 0x2000002aff157230 */ /* 0x100fe40000004100 */
[C---:B------:R-:W-:Y:S01]  /*6830*/  FMUL R4, R32.reuse, R8 ;  /* 0x0000000820047220 */ /* 0x040fe20000400000 */
[C---:B------:R-:W-:Y:S01]  /*6840*/  FMUL R5, R32.reuse, R9 ;  /* 0x0000000920057220 */ /* 0x040fe20000400000 */
[C---:B------:R-:W-:Y:S01]  /*6850*/  FFMA R3, R35.reuse, R20, R3 ;  /* 0x0000001423037223 */ /* 0x040fe20000000003 */
[----:B------:R-:W-:Y:S02]  /*6860*/  HADD2.F32 R20, -RZ, R42.H1_H1 ;  /* 0x3000002aff147230 */ /* 0x000fe40000004100 */
[C---:B------:R-:W-:Y:S01]  /*6870*/  FFMA R7, R35.reuse, R36, R7 ;  /* 0x0000002423077223 */ /* 0x040fe20000000007 */
[C---:B------:R-:W-:Y:S01]  /*6880*/  FMUL R6, R32.reuse, R10 ;  /* 0x0000000a20067220 */ /* 0x040fe20000400000 */
[----:B------:R-:W-:Y:S02]  /*6890*/  HADD2.F32 R36, -RZ, R43.H1_H1 ;  /* 0x3000002bff247230 */ /* 0x000fe40000004100 */
[C---:B------:R-:W-:Y:S01]  /*68a0*/  FMUL R11, R32.reuse, R11 ;  /* 0x0000000b200b7220 */ /* 0x040fe20000400000 */
[C---:B------:R-:W-:Y:S01]  /*68b0*/  FFMA R4, R35.reuse, R21, R4 ;  /* 0x0000001523047223 */ /* 0x040fe20000000004 */
[C---:B------:R-:W-:Y:S01]  /*68c0*/  FFMA R5, R35.reuse, R20, R5 ;  /* 0x0000001423057223 */ /* 0x040fe20000000005 */
[C---:B------:R-:W-:Y:S01]  /*68d0*/  FFMA R6, R35.reuse, R37, R6 ;  /* 0x0000002523067223 */ /* 0x040fe20000000006 */
[--C-:B------:R-:W-:Y:S02]  /*68e0*/  HADD2.F32 R20, -RZ, R48.reuse.H0_H0 ;  /* 0x20000030ff147230 */ /* 0x100fe40000004100 */
[C---:B------:R-:W-:Y:S01]  /*68f0*/  FFMA R11, R35.reuse, R36, R11 ;  /* 0x00000024230b7223 */ /* 0x040fe2000000000b */
[C---:B------:R-:W-:Y:S01]  /*6900*/  FMUL R8, R32.reuse, R12 ;  /* 0x0000000c20087220 */ /* 0x040fe20000400000 */
[----:B------:R-:W-:Y:S02]  /*6910*/  HADD2.F32 R36, -RZ, R48.H1_H1 ;  /* 0x30000030ff247230 */ /* 0x000fe40000004100 */
[C---:B------:R-:W-:Y:S01]  /*6920*/  FMUL R9, R32.reuse, R13 ;  /* 0x0000000d20097220 */ /* 0x040fe20000400000 */
[--C-:B------:R-:W-:Y:S02]  /*6930*/  HADD2.F32 R21, -RZ, R49.reuse.H0_H0 ;  /* 0x20000031ff157230 */ /* 0x100fe40000004100 */
[C---:B------:R-:W-:Y:S01]  /*6940*/  FMUL R10, R32.reuse, R14 ;  /* 0x0000000e200a7220 */ /* 0x040fe20000400000 */
[C---:B------:R-:W-:Y:S01]  /*6950*/  FFMA R8, R35.reuse, R20, R8 ;  /* 0x0000001423087223 */ /* 0x040fe20000000008 */
[----:B------:R-:W-:Y:S02]  /*6960*/  HADD2.F32 R20, -RZ, R49.H1_H1 ;  /* 0x30000031ff147230 */ /* 0x000fe40000004100 */
[C---:B------:R-:W-:Y:S01]  /*6970*/  FFMA R9, R35.reuse, R36, R9 ;  /* 0x0000002423097223 */ /* 0x040fe20000000009 */
[C---:B------:R-:W-:Y:S01]  /*6980*/  FMUL R15, R32.reuse, R15 ;  /* 0x0000000f200f7220 */ /* 0x040fe20000400000 */
[C---:B------:R-:W-:Y:S01]  /*6990*/  FFMA R10, R35.reuse, R21, R10 ;  /* 0x00000015230a7223 */ /* 0x040fe2000000000a */
[--C-:B------:R-:W-:Y:S02]  /*69a0*/  HADD2.F32 R21, -RZ, R50.reuse.H0_H0 ;  /* 0x20000032ff157230 */ /* 0x100fe40000004100 */
[C---:B------:R-:W-:Y:S01]  /*69b0*/  FMUL R12, R32.reuse, R16 ;  /* 0x00000010200c7220 */ /* 0x040fe20000400000 */
[----:B------:R-:W-:Y:S02]  /*69c0*/  HADD2.F32 R36, -RZ, R50.H1_H1 ;  /* 0x30000032ff247230 */ /* 0x000fe40000004100 */
[C---:B------:R-:W-:Y:S01]  /*69d0*/  FFMA R15, R35.reuse, R20, R15 ;  /* 0x00000014230f7223 */ /* 0x040fe2000000000f */
[C---:B------:R-:W-:Y:S01]  /*69e0*/  FMUL R13, R32.reuse, R17 ;  /* 0x00000011200d7220 */ /* 0x040fe20000400000 */
[--C-:B------:R-:W-:Y:S02]  /*69f0*/  HADD2.F32 R37, -RZ, R51.reuse.H0_H0 ;  /* 0x20000033ff257230 */ /* 0x100fe40000004100 */
[C---:B------:R-:W-:Y:S01]  /*6a00*/  FMUL R14, R32.reuse, R18 ;  /* 0x00000012200e7220 */ /* 0x040fe20000400000 */
[----:B------:R-:W-:Y:S02]  /*6a10*/  HADD2.F32 R20, -RZ, R51.H1_H1 ;  /* 0x30000033ff147230 */ /* 0x000fe40000004100 */
[----:B------:R-:W-:Y:S01]  /*6a20*/  FMUL R19, R32, R19 ;  /* 0x0000001320137220 */ /* 0x000fe20000400000 */
[----:B------:R-:W-:Y:S01]  /*6a30*/  F2FP.F16.F32.PACK_AB R44, R2, R0 ;  /* 0x00000000022c723e */ /* 0x000fe200000000ff */
[----:B------:R-:W-:Y:S01]  /*6a40*/  FFMA R12, R35, R21, R12 ;  /* 0x00000015230c7223 */ /* 0x000fe2000000000c */
[----:B------:R-:W-:Y:S01]  /*6a50*/  F2FP.F16.F32.PACK_AB R45, R7, R3 ;  /* 0x00000003072d723e */ /* 0x000fe200000000ff */
[----:B------:R-:W-:Y:S01]  /*6a60*/  FFMA R13, R35, R36, R13 ;  /* 0x00000024230d7223 */ /* 0x000fe2000000000d */
[----:B------:R-:W-:Y:S01]  /*6a70*/  F2FP.F16.F32.PACK_AB R46, R5, R4 ;  /* 0x00000004052e723e */ /* 0x000fe200000000ff */
[----:B------:R-:W-:Y:S01]  /*6a80*/  FFMA R14, R35, R37, R14 ;  /* 0x00000025230e7223 */ /* 0x000fe2000000000e */
[----:B------:R-:W-:Y:S01]  /*6a90*/  F2FP.F16.F32.PACK_AB R47, R11, R6 ;  /* 0x000000060b2f723e */ /* 0x000fe200000000ff */
[----:B------:R-:W-:Y:S01]  /*6aa0*/  FFMA R19, R35, R20, R19 ;  /* 0x0000001423137223 */ /* 0x000fe20000000013 */
[----:B------:R-:W-:Y:S02]  /*6ab0*/  F2FP.F16.F32.PACK_AB R84, R9, R8 ;  /* 0x000000080954723e */ /* 0x000fe400000000ff */
[----:B------:R-:W-:Y:S01]  /*6ac0*/  F2FP.F16.F32.PACK_AB R85, R15, R10 ;  /* 0x0000000a0f55723e */ /* 0x000fe200000000ff */
[----:B------:R1:W-:Y:S01]  /*6ad0*/  STS.128 [R77+UR48+0x200], R44 ;  /* 0x0002002c4d007988 */ /* 0x0003e20008000c30 */
[----:B------:R-:W-:Y:S02]  /*6ae0*/  F2FP.F16.F32.PACK_AB R86, R13, R12 ;  /* 0x0000000c0d56723e */ /* 0x000fe400000000ff */
[----:B------:R-:W-:Y:S05]  /*6af0*/  F2FP.F16.F32.PACK_AB R87, R19, R14 ;  /* 0x0000000e1357723e */ /* 0x000fea00000000ff */
[----:B------:R1:W-:Y:S01]  /*6b00*/  STS.128 [R79+0x200], R84 ;  /* 0x000200544f007388 */ /* 0x0003e20000000c00 */
[----:B------:R-:W-:Y:S01]  /*6b10*/  @!PT LDS RZ, [RZ] ;  /* 0x00000000fffff984 */ /* 0x000fe20000000800 */
[----:B------:R-:W-:Y:S01]  /*6b20*/  @!PT LDS RZ, [RZ] ;  /* 0x00000000fffff984 */ /* 0x000fe20000000800 */
[----:B------:R-:W-:Y:S01]  /*6b30*/  @!PT LDS RZ, [RZ] ;  /* 0x00000000fffff984 */ /* 0x000fe20000000800 */
[----:B------:R-:W-:Y:S01]  /*6b40*/  @!PT LDS RZ, [RZ] ;  /* 0x00000000fffff984 */ /* 0x000fe20000000800 */
[----:B------:R2:W-:Y:S07]  /*6b50*/  MEMBAR.ALL.CTA ;  /* 0x0000000000007992 */ /* 0x0005ee0000008000 */
[----:B--2---:R-:W2:Y:S02]  /*6b60*/  FENCE.VIEW.ASYNC.S ;  /* 0x00000000000073c6 */ /* 0x004ea40000000000 */
[----:B--2---:R-:W-:Y:S06]  /*6b70*/  BAR.SYNC.DEFER_BLOCKING 0x1, 0x80 ;  /* 0x0042000000007b1d */ /* 0x004fec0000010000 */
[----:B------:R-:W-:Y:S05]  /*6b80*/  @P0 BRA `(.L_x_116) ;  /* 0x0000000000380947 */ /* 0x000fea0003800000 */
[----:B------:R-:W-:Y:S02]  /*6b90*/  UIADD3 UR4, UPT, UPT, UR48, 0x200, URZ ;  /* 0x0000020030047890 */ /* 0x000fe4000fffe0ff */
[----:B------:R-:W-:Y:S01]  /*6ba0*/  UIADD3 UR8, UP0, UPT, UR52, 0x680, URZ ;  /* 0x0000068034087890 */ /* 0x000fe2000ff1e0ff */
[----:B------:R-:W-:Y:S01]  /*6bb0*/  UMOV UR43, UR36 ;  /* 0x00000024002b7c82 */ /* 0x000fe20008000000 */
[----:B------:R-:W-:Y:S02]  /*6bc0*/  UIADD3 UR5, UPT, UPT, UR41, 0x40, URZ ;  /* 0x0000004029057890 */ /* 0x000fe4000fffe0ff */
[----:B------:R-:W-:Y:S01]  /*6bd0*/  MOV R67, UR4 ;  /* 0x0000000400437c02 */ /* 0x000fe20008000f00 */
[----:B------:R-:W-:Y:S02]  /*6be0*/  UIADD3.X UR9, UPT, UPT, URZ, UR53, URZ, UP0, !UPT ;  /* 0x00000035ff097290 */ /* 0x000fe400087fe4ff */
[----:B------:R-:W-:Y:S01]  /*6bf0*/  UIADD3 UR4, UPT, UPT, UR48, 0xa00, URZ ;  /* 0x00000a0030047890 */ /* 0x000fe2000fffe0ff */
[----:B------:R-:W-:Y:S01]  /*6c00*/  R2UR UR40, R67 ;  /* 0x00000000432872ca */ /* 0x000fe200000e0000 */
[----:B------:R-:W-:Y:S01]  /*6c10*/  UMOV UR6, UR42 ;  /* 0x0000002a00067c82 */ /* 0x000fe20008000000 */
[----:B------:R-:W-:Y:S11]  /*6c20*/  UMOV UR7, UR36 ;  /* 0x0000002400077c82 */ /* 0x000ff60008000000 */
[----:B------:R2:W-:Y:S01]  /*6c30*/  UTMASTG.3D [UR40], [UR8] ;  /* 0x00000028080073b5 */ /* 0x0005e20008010000 */
[----:B------:R2:W-:Y:S01]  /*6c40*/  UTMASTG.3D [UR4], [UR8] ;  /* 0x00000004080073b5 */ /* 0x0005e20008010000 */
[----:B------:R0:W-:Y:S01]  /*6c50*/  UTMACMDFLUSH ;  /* 0x00000000000079b7 */ /* 0x0001e20000000000 */
[----:B--2---:R-:W-:Y:S04]  /*6c60*/  DEPBAR.LE SB0, 0x1 ;  /* 0x000080400000791a */ /* 0x004fe80000000000 */
.L_x_116:
[----:B------:R-:W-:Y:S05]  /*6c70*/  BSYNC.RECONVERGENT B0 ;  /* 0x0000000000007941 */ /* 0x000fea0003800200 */
.L_x_115:
[----:B------:R-:W-:Y:S01]  /*6c80*/  BAR.SYNC.DEFER_BLOCKING 0x1, 0x80 ;  /* 0x0042000000007b1d */ /* 0x000fe20000010000 */
[----:B------:R-:W-:Y:S01]  /*6c90*/  ISETP.NE.AND P1, PT, R78, RZ, PT ;  /* 0x000000ff4e00720c */ /* 0x000fe20003f25270 */
[----:B------:R-:W-:Y:S01]  /*6ca0*/  UISETP.NE.AND UP0, UPT, UR49, URZ, UPT ;  /* 0x000000ff3100728c */ /* 0x000fe2000bf05270 */
[----:B------:R-:W-:Y:S11]  /*6cb0*/  LEA R3, R38, UR48, 0x3 ;  /* 0x0000003026037c11 */ /* 0x000ff6000f8e18ff */
[----:B------:R-:W-:Y:S01]  /*6cc0*/  @P1 SHF.L.U32 R2, R71, 0x1f, RZ ;  /* 0x0000001f47021819 */ /* 0x000fe200000006ff */
[----:B------:R-:W-:Y:S06]  /*6cd0*/  BRA.U !UP0, `(.L_x_117) ;  /* 0x0000000108247547 */ /* 0x000fec000b800000 */
[----:B------:R-:W-:Y:S01]  /*6ce0*/  IMAD.U32 R5, RZ, RZ, UR51 ;  /* 0x00000033ff057e24 */ /* 0x000fe2000f8e00ff */
[----:B------:R-:W-:Y:S01]  /*6cf0*/  MOV R0, UR37 ;  /* 0x0000002500007c02 */ /* 0x000fe20008000f00 */
[----:B------:R-:W-:Y:S03]  /*6d00*/  UIADD3 UR51, UPT, UPT, UR51, 0x1, URZ ;  /* 0x0000000133337890 */ /* 0x000fe6000fffe0ff */
[----:B------:R-:W-:Y:S01]  /*6d10*/  @P1 LEA R5, R5, UR48, 0x3 ;  /* 0x0000003005051c11 */ /* 0x000fe2000f8e18ff */
[----:B------:R-:W-:Y:S04]  /*6d20*/  UISETP.NE.AND UP0, UPT, UR51, 0x4, UPT ;  /* 0x000000043300788c */ /* 0x000fe8000bf05270 */
[----:B------:R-:W-:Y:S01]  /*6d30*/  @P1 VIADD R5, R5, 0x50 ;  /* 0x0000005005051836 */ /* 0x000fe20000000000 */
[----:B------:R-:W-:Y:S04]  /*6d40*/  USEL UR51, UR51, URZ, UP0 ;  /* 0x000000ff33337287 */ /* 0x000fe80008000000 */
[----:B------:R-:W-:Y:S04]  /*6d50*/  @P1 PRMT R0, R0, 0x654, R5 ;  /* 0x0000065400001816 */ /* 0x000fe80000000005 */
[----:B------:R2:W-:Y:S04]  /*6d60*/  @P1 SYNCS.ARRIVE.TRANS64.RED.A1T0 RZ, [R0+URZ], RZ ;  /* 0x000000ff00ff19a7 */ /* 0x0005e800081004ff */
.L_x_117:
[----:B------:R-:W3:Y:S01]  /*6d70*/  @P1 SYNCS.PHASECHK.TRANS64.TRYWAIT P0, [R3+URZ+0x30], R2 ;  /* 0x00003002030015a7 */ /* 0x000ee200080011ff */
[----:B------:R-:W-:Y:S01]  /*6d80*/  BSSY B1, `(.L_x_118) ;  /* 0x0000012000017945 */ /* 0x000fe20003800000 */
[----:B---3--:R-:W-:Y:S03]  /*6d90*/  @P1 SEL R39, RZ, 0x1, !P0 ;  /* 0x00000001ff271807 */ /* 0x008fe60004000000 */
[----:B------:R-:W-:Y:S05]  /*6da0*/  @!P1 BRA `(.L_x_119) ;  /* 0x00000000003c9947 */ /* 0x000fea0003800000 */
[----:B------:R-:W-:Y:S01]  /*6db0*/  ISETP.NE.AND P1, PT, R80, RZ, PT ;  /* 0x000000ff5000720c */ /* 0x000fe20003f25270 */
[----:B------:R-:W-:Y:S01]  /*6dc0*/  BSSY B0, `(.L_x_120) ;  /* 0x0000009000007945 */ /* 0x000fe20003800000 */
[----:B------:R-:W-:Y:S11]  /*6dd0*/  ISETP.NE.AND P0, PT, R39, RZ, PT ;  /* 0x000000ff2700720c */ /* 0x000ff60003f05270 */
[----:B------:R-:W-:Y:S05]  /*6de0*/  @P1 IMAD R4, R38, 0x1000, R77 ;  /* 0x0000100026041824 */ /* 0x000fea00078e024d */
[----:B------:R-:W-:Y:S05]  /*6df0*/  @P1 IADD3 R2, PT, PT, R4, UR48, RZ ;  /* 0x0000003004021c10 */ /* 0x000fea000fffe0ff */
[----:B------:R-:W-:Y:S01]  /*6e00*/  @P1 IMAD.IADD R2, R81, 0x1, R2 ;  /* 0x0000000151021824 */ /* 0x000fe200078e0202 */
[----:B------:R-:W-:Y:S06]  /*6e10*/  @P0 BRA `(.L_x_121) ;  /* 0x00000000000c0947 */ /* 0x000fec0003800000 */
[----:B--2---:R-:W-:Y:S04]  /*6e20*/  SHF.L.U32 R0, R71, 0x1f, RZ ;  /* 0x0000001f47007819 */ /* 0x004fe800000006ff */
[----:B------:R-:W2:Y:S02]  /*6e30*/  SYNCS.PHASECHK.TRANS64.TRYWAIT P0, [R3+URZ+0x30], R0 ;  /* 0x00003000030075a7 */ /* 0x000ea400080011ff */
[----:B--2---:R-:W-:Y:S05]  /*6e40*/  @!P0 BRA `(.L_x_122) ;  /* 0x0000002400f48947 */ /* 0x004fea0003800000 */
.L_x_121:
[----:B------:R-:W-:Y:S05]  /*6e50*/  BSYNC B0 ;  /* 0x0000000000007941 */ /* 0x000fea0003800000 */
.L_x_120:
[----:B------:R-:W-:Y:S02]  /*6e60*/  ISETP.NE.AND P0, PT, R80, RZ, PT ;  /* 0x000000ff5000720c */ /* 0x000fe40003f05270 */
[----:B------:R-:W-:Y:S11]  /*6e70*/  IADD3 R38, PT, PT, R38, 0x1, RZ ;  /* 0x0000000126267810 */ /* 0x000ff60007ffe0ff */
[----:B------:R3:W4:Y:S04]  /*6e80*/  @P0 LDS.128 R40, [R4+UR48+0x200] ;  /* 0x0002003004280984 */ /* 0x0007280008000c00 */
[----:B------:R3:W1:Y:S02]  /*6e90*/  @P0 LDS.128 R48, [R2+0x200] ;  /* 0x0002000002300984 */ /* 0x0006640000000c00 */
.L_x_119:
[----:B------:R-:W-:Y:S05]  /*6ea0*/  BSYNC B1 ;  /* 0x0000000000017941 */ /* 0x000fea0003800000 */
.L_x_118:
[----:B--2---:R-:W-:Y:S05]  /*6eb0*/  VIADD R3, R34, 0x10 ;  /* 0x0000001022037836 */ /* 0x004fea0000000000 */
[----:B------:R-:W-:Y:S04]  /*6ec0*/  SHF.R.U32.HI R3, RZ, 0x15, R3 ;  /* 0x00000015ff037819 */ /* 0x000fe80000011603 */
[----:B------:R-:W-:Y:S11]  /*6ed0*/  LOP3.LUT P0, RZ, R3, 0x3, R66, 0x48, !PT ;  /* 0x0000000303ff7812 */ /* 0x000ff60007804842 */
[----:B------:R-:W-:Y:S02]  /*6ee0*/  @!UPT UIADD3 URZ, UPT, UPT, URZ, URZ, URZ ;  /* 0x000000fffffff290 */ /* 0x000fe4000fffe0ff */
[----:B------:R-:W-:Y:S05]  /*6ef0*/  @!P0 BRA `(.L_x_123) ;  /* 0x0000000000408947 */ /* 0x000fea0003800000 */
[----:B------:R-:W2:Y:S01]  /*6f00*/  LDCU.64 UR8, c[0x4][0x70] ;  /* 0x01000e00ff0877ac */ /* 0x000ea20008000a00 */
[----:B------:R-:W-:Y:S01]  /*6f10*/  MOV R3, 0x0 ;  /* 0x0000000000037802 */ /* 0x000fe20000000f00 */
[----:B------:R-:W-:Y:S02]  /*6f20*/  HFMA2 R12, -RZ, RZ, 0, 5.9604644775390625e-08 ;  /* 0x00000001ff0c7431 */ /* 0x000fe400000001ff */
[----:B------:R-:W-:Y:S02]  /*6f30*/  IMAD.MOV.U32 R8, RZ, RZ, 0x192 ;  /* 0x00000192ff087424 */ /* 0x000fe400078e00ff */
[----:B------:R-:W-:Y:S01]  /*6f40*/  IMAD.MOV.U32 R13, RZ, RZ, RZ ;  /* 0x000000ffff0d7224 */ /* 0x000fe200078e00ff */
[----:B------:R-:W5:Y:S01]  /*6f50*/  LDCU.64 UR6, c[0x4][0x78] ;  /* 0x01000f00ff0677ac */ /* 0x000f620008000a00 */
[----:B---3--:R-:W3:Y:S01]  /*6f60*/  LDC.64 R2, c[0x4][R3] ;  /* 0x0100000003027b82 */ /* 0x008ee20000000a00 */
[----:B------:R-:W4:Y:S01]  /*6f70*/  LDCU.64 UR4, c[0x4][0x10] ;  /* 0x01000200ff0477ac */ /* 0x000f220008000a00 */
[----:B--2---:R-:W-:Y:S01]  /*6f80*/  MOV R5, UR9 ;  /* 0x0000000900057c02 */ /* 0x004fe20008000f00 */
[----:B------:R-:W-:Y:S01]  /*6f90*/  IMAD.U32 R4, RZ, RZ, UR8 ;  /* 0x00000008ff047e24 */ /* 0x000fe2000f8e00ff */
[----:B-----5:R-:W-:Y:S01]  /*6fa0*/  MOV R7, UR7 ;  /* 0x0000000700077c02 */ /* 0x020fe20008000f00 */
[----:B------:R-:W-:Y:S01]  /*6fb0*/  IMAD.U32 R6, RZ, RZ, UR6 ;  /* 0x00000006ff067e24 */ /* 0x000fe2000f8e00ff */
[----:B----4-:R-:W-:Y:S01]  /*6fc0*/  MOV R11, UR5 ;  /* 0x00000005000b7c02 */ /* 0x010fe20008000f00 */
[----:B------:R-:W-:Y:S02]  /*6fd0*/  IMAD.U32 R10, RZ, RZ, UR4 ;  /* 0x00000004ff0a7e24 */ /* 0x000fe4000f8e00ff */
[----:B------:R-:W-:Y:S07]  /*6fe0*/  LEPC R20, `(.L_x_123) ;  /* 0x000000001014794e */ /* 0x000fee0000000000 */
[----:B-1-3--:R-:W-:Y:S05]  /*6ff0*/  CALL.ABS.NOINC R2 ;  /* 0x0000000002007343 */ /* 0x00afea0003c00000 */
.L_x_123:
[----:B------:R-:W-:Y:S01]  /*7000*/  ISETP.NE.AND P6, PT, R78, RZ, PT ;  /* 0x000000ff4e00720c */ /* 0x000fe20003fc5270 */
[----:B------:R-:W-:Y:S05]  /*7010*/  WARPSYNC.ALL ;  /* 0x0000000000007948 */ /* 0x000fea0003800000 */
[----:B------:R-:W-:Y:S01]  /*7020*/  R2UR UR4, R34 ;  /* 0x00000000220472ca */ /* 0x000fe200000e0000 */
[--C-:B----4-:R-:W-:Y:S01]  /*7030*/  HADD2.F32 R20, -RZ, R40.reuse.H0_H0 ;  /* 0x20000028ff147230 */ /* 0x110fe20000004100 */
[----:B------:R-:W-:Y:S01]  /*7040*/  ISETP.NE.AND P0, PT, R72, RZ, PT ;  /* 0x000000ff4800720c */ /* 0x000fe20003f05270 */
[----:B------:R-:W-:Y:S01]  /*7050*/  HADD2.F32 R21, -RZ, R40.H1_H1 ;  /* 0x30000028ff157230 */ /* 0x000fe20000004100 */
[----:B------:R-:W-:Y:S01]  /*7060*/  MOV R82, UR51 ;  /* 0x0000003300527c02 */ /* 0x000fe20008000f00 */
[--C-:B------:R-:W-:Y:S01]  /*7070*/  HADD2.F32 R36, -RZ, R41.reuse.H1_H1 ;  /* 0x30000029ff247230 */ /* 0x100fe20000004100 */
[----:B------:R-:W-:Y:S01]  /*7080*/  MOV R83, UR37 ;  /* 0x0000002500537c02 */ /* 0x000fe20008000f00 */
[----:B-1----:R-:W-:Y:S01]  /*7090*/  HADD2.F32 R37, -RZ, R48.H0_H0 ;  /* 0x20000030ff257230 */ /* 0x002fe20000004100 */
[----:B------:R-:W-:Y:S01]  /*70a0*/  @P6 LEA R82, R82, UR48, 0x3 ;  /* 0x0000003052526c11 */ /* 0x000fe2000f8e18ff */
[----:B------:R-:W-:Y:S01]  /*70b0*/  BSSY.RECONVERGENT B0, `(.L_x_124) ;  /* 0x0000052000007945 */ /* 0x000fe20003800200 */
[----:B------:R-:W-:Y:S02]  /*70c0*/  @P6 SHF.L.U32 R88, R71, 0x1f, RZ ;  /* 0x0000001f47586819 */ /* 0x000fe400000006ff */
[----:B------:R-:W-:Y:S01]  /*70d0*/  @P6 IADD3 R82, PT, PT, R82, 0x50, RZ ;  /* 0x0000005052526810 */ /* 0x000fe20007ffe0ff */
[----:B---3--:R-:W1:Y:S03]  /*70e0*/  LDTM.x16 R4, tmem[UR4+0x10] ;  /* 0x00001004000479ee */ /* 0x008e660008240000 */
[----:B------:R-:W-:Y:S02]  /*70f0*/  @P6 PRMT R82, R83, 0x654, R82 ;  /* 0x0000065453526816 */ /* 0x000fe40000000052 */
[----:B------:R-:W-:Y:S01]  /*7100*/  LEA R83, R38, UR48, 0x3 ;  /* 0x0000003026537c11 */ /* 0x000fe2000f8e18ff */
[C---:B-1----:R-:W-:Y:S01]  /*7110*/  FMUL R0, R32.reuse, R4 ;  /* 0x0000000420007220 */ /* 0x042fe20000400000 */
[C---:B------:R-:W-:Y:S01]  /*7120*/  FMUL R2, R32.reuse, R5 ;  /* 0x0000000520027220 */ /* 0x040fe20000400000 */
[C---:B------:R-:W-:Y:S01]  /*7130*/  FMUL R3, R32.reuse, R6 ;  /* 0x0000000620037220 */ /* 0x040fe20000400000 */
[C---:B------:R-:W-:Y:S01]  /*7140*/  FMUL R7, R32.reuse, R7 ;  /* 0x0000000720077220 */ /* 0x040fe20000400000 */
[C---:B------:R-:W-:Y:S01]  /*7150*/  FFMA R0, R35.reuse, R20, R0 ;  /* 0x0000001423007223 */ /* 0x040fe20000000000 */
[----:B------:R-:W-:Y:S02]  /*7160*/  HADD2.F32 R20, -RZ, R41.H0_H0 ;  /* 0x20000029ff147230 */ /* 0x000fe40000004100 */
[C---:B------:R-:W-:Y:S01]  /*7170*/  FFMA R2, R35.reuse, R21, R2 ;  /* 0x0000001523027223 */ /* 0x040fe20000000002 */
[C---:B------:R-:W-:Y:S01]  /*7180*/  FMUL R4, R32.reuse, R8 ;  /* 0x0000000820047220 */ /* 0x040fe20000400000 */
[C---:B------:R-:W-:Y:S01]  /*7190*/  FMUL R5, R32.reuse, R9 ;  /* 0x0000000920057220 */ /* 0x040fe20000400000 */
[--C-:B------:R-:W-:Y:S02]  /*71a0*/  HADD2.F32 R21, -RZ, R43.reuse.H0_H0 ;  /* 0x2000002bff157230 */ /* 0x100fe40000004100 */
[C---:B------:R-:W-:Y:S01]  /*71b0*/  FFMA R3, R35.reuse, R20, R3 ;  /* 0x0000001423037223 */ /* 0x040fe20000000003 */
[--C-:B------:R-:W-:Y:S02]  /*71c0*/  HADD2.F32 R20, -RZ, R42.reuse.H0_H0 ;  /* 0x2000002aff147230 */ /* 0x100fe40000004100 */
[C---:B------:R-:W-:Y:S01]  /*71d0*/  FFMA R7, R35.reuse, R36, R7 ;  /* 0x0000002423077223 */ /* 0x040fe20000000007 */
[C---:B------:R-:W-:Y:S01]  /*71e0*/  FMUL R6, R32.reuse, R10 ;  /* 0x0000000a20067220 */ /* 0x040fe20000400000 */
[----:B------:R-:W-:Y:S02]  /*71f0*/  HADD2.F32 R36, -RZ, R43.H1_H1 ;  /* 0x3000002bff247230 */ /* 0x000fe40000004100 */
[C---:B------:R-:W-:Y:S01]  /*7200*/  FMUL R11, R32.reuse, R11 ;  /* 0x0000000b200b7220 */ /* 0x040fe20000400000 */
[C---:B------:R-:W-:Y:S01]  /*7210*/  FFMA R4, R35.reuse, R20, R4 ;  /* 0x0000001423047223 */ /* 0x040fe20000000004 */
[----:B------:R-:W-:Y:S02]  /*7220*/  HADD2.F32 R20, -RZ, R42.H1_H1 ;  /* 0x3000002aff147230 */ /* 0x000fe40000004100 */
[C---:B------:R-:W-:Y:S01]  /*7230*/  FMUL R8, R32.reuse, R12 ;  /* 0x0000000c20087220 */ /* 0x040fe20000400000 */
[C---:B------:R-:W-:Y:S01]  /*7240*/  FMUL R9, R32.reuse, R13 ;  /* 0x0000000d20097220 */ /* 0x040fe20000400000 */
[C---:B------:R-:W-:Y:S01]  /*7250*/  FMUL R10, R32.reuse, R14 ;  /* 0x0000000e200a7220 */ /* 0x040fe20000400000 */
[C---:B------:R-:W-:Y:S01]  /*7260*/  FMUL R15, R32.reuse, R15 ;  /* 0x0000000f200f7220 */ /* 0x040fe20000400000 */
[C---:B------:R-:W-:Y:S01]  /*7270*/  FFMA R5, R35.reuse, R20, R5 ;  /* 0x0000001423057223 */ /* 0x040fe20000000005 */
[----:B------:R-:W-:Y:S02]  /*7280*/  HADD2.F32 R20, -RZ, R48.H1_H1 ;  /* 0x30000030ff147230 */ /* 0x000fe40000004100 */
[C---:B------:R-:W-:Y:S01]  /*7290*/  FFMA R6, R35.reuse, R21, R6 ;  /* 0x0000001523067223 */ /* 0x040fe20000000006 */
[C---:B------:R-:W-:Y:S01]  /*72a0*/  FFMA R11, R35.reuse, R36, R11 ;  /* 0x00000024230b7223 */ /* 0x040fe2000000000b */
[C---:B------:R-:W-:Y:S01]  /*72b0*/  FFMA R8, R35.reuse, R37, R8 ;  /* 0x0000002523087223 */ /* 0x040fe20000000008 */
[--C-:B------:R-:W-:Y:S02]  /*72c0*/  HADD2.F32 R21, -RZ, R49.reuse.H0_H0 ;  /* 0x20000031ff157230 */ /* 0x100fe40000004100 */
[C---:B------:R-:W-:Y:S01]  /*72d0*/  FFMA R9, R35.reuse, R20, R9 ;  /* 0x0000001423097223 */ /* 0x040fe20000000009 */
[----:B------:R-:W-:Y:S02]  /*72e0*/  HADD2.F32 R20, -RZ, R49.H1_H1 ;  /* 0x30000031ff147230 */ /* 0x000fe40000004100 */
[C---:B------:R-:W-:Y:S01]  /*72f0*/  FMUL R12, R32.reuse, R16 ;  /* 0x00000010200c7220 */ /* 0x040fe20000400000 */
[C---:B------:R-:W-:Y:S01]  /*7300*/  FMUL R13, R32.reuse, R17 ;  /* 0x00000011200d7220 */ /* 0x040fe20000400000 */
[C---:B------:R-:W-:Y:S01]  /*7310*/  FFMA R10, R35.reuse, R21, R10 ;  /* 0x00000015230a7223 */ /* 0x040fe2000000000a */
[--C-:B------:R-:W-:Y:S02]  /*7320*/  HADD2.F32 R21, -RZ, R50.reuse.H0_H0 ;  /* 0x20000032ff157230 */ /* 0x100fe40000004100 */
[C---:B------:R-:W-:Y:S01]  /*7330*/  FFMA R15, R35.reuse, R20, R15 ;  /* 0x00000014230f7223 */ /* 0x040fe2000000000f */
[----:B------:R-:W-:Y:S02]  /*7340*/  HADD2.F32 R20, -RZ, R50.H1_H1 ;  /* 0x30000032ff147230 */ /* 0x000fe40000004100 */
[C---:B------:R-:W-:Y:S01]  /*7350*/  FMUL R14, R32.reuse, R18 ;  /* 0x00000012200e7220 */ /* 0x040fe20000400000 */
[--C-:B------:R-:W-:Y:S02]  /*7360*/  HADD2.F32 R37, -RZ, R51.reuse.H0_H0 ;  /* 0x20000033ff257230 */ /* 0x100fe40000004100 */
[----:B------:R-:W-:Y:S01]  /*7370*/  FMUL R19, R32, R19 ;  /* 0x0000001320137220 */ /* 0x000fe20000400000 */
[----:B------:R-:W-:Y:S01]  /*7380*/  HADD2.F32 R36, -RZ, R51.H1_H1 ;  /* 0x30000033ff247230 */ /* 0x000fe20000004100 */
        /* <DEDUP_REMOVED lines=22> */
[----:B------:R-:W-:Y:S02]  /*74f0*/  UIADD3 UR12, UP0, UPT, UR52, 0x680, URZ ;  /* 0x00000680340c7890 */ /* 0x000fe4000ff1e0ff */
[----:B------:R-:W-:Y:S02]  /*7500*/  UIADD3 UR9, UPT, UPT, UR41, 0x10, URZ ;  /* 0x0000001029097890 */ /* 0x000fe4000fffe0ff */
[----:B------:R-:W-:Y:S02]  /*7510*/  UIADD3 UR8, UPT, UPT, UR48, 0x1200, URZ ;  /* 0x0000120030087890 */ /* 0x000fe4000fffe0ff */
[----:B------:R-:W-:Y:S01]  /*7520*/  UIADD3.X UR13, UPT, UPT, URZ, UR53, URZ, UP0, !UPT ;  /* 0x00000035ff0d7290 */ /* 0x000fe200087fe4ff */
[----:B------:R-:W-:Y:S01]  /*7530*/  UMOV UR10, UR42 ;  /* 0x0000002a000a7c82 */ /* 0x000fe20008000000 */
[----:B------:R-:W-:Y:S01]  /*7540*/  UMOV UR11, UR36 ;  /* 0x00000024000b7c82 */ /* 0x000fe20008000000 */
[----:B------:R-:W-:Y:S02]  /*7550*/  UIADD3 UR5, UPT, UPT, UR41, 0x50, URZ ;  /* 0x0000005029057890 */ /* 0x000fe4000fffe0ff */
[----:B------:R-:W-:Y:S01]  /*7560*/  UIADD3 UR4, UPT, UPT, UR48, 0x1a00, URZ ;  /* 0x00001a0030047890 */ /* 0x000fe2000fffe0ff */
[----:B------:R-:W-:Y:S03]  /*7570*/  UMOV UR6, UR42 ;  /* 0x0000002a00067c82 */ /* 0x000fe60008000000 */
[----:B------:R2:W-:Y:S01]  /*7580*/  UTMASTG.3D [UR8], [UR12] ;  /* 0x000000080c0073b5 */ /* 0x0005e20008010000 */
[----:B------:R-:W-:Y:S04]  /*7590*/  UMOV UR7, UR36 ;  /* 0x0000002400077c82 */ /* 0x000fe80008000000 */
[----:B------:R2:W-:Y:S01]  /*75a0*/  UTMASTG.3D [UR4], [UR12] ;  /* 0x000000040c0073b5 */ /* 0x0005e20008010000 */
[----:B------:R0:W-:Y:S01]  /*75b0*/  UTMACMDFLUSH ;  /* 0x00000000000079b7 */ /* 0x0001e20000000000 */
[----:B--2---:R-:W-:Y:S04]  /*75c0*/  DEPBAR.LE SB0, 0x1 ;  /* 0x000080400000791a */ /* 0x004fe80000000000 */
.L_x_125:
[----:B------:R-:W-:Y:S05]  /*75d0*/  BSYNC.RECONVERGENT B0 ;  /* 0x0000000000007941 */ /* 0x000fea0003800200 */
.L_x_124:
[----:B------:R-:W-:Y:S01]  /*75e0*/  BAR.SYNC.DEFER_BLOCKING 0x1, 0x80 ;  /* 0x0042000000007b1d */ /* 0x000fe20000010000 */
[----:B------:R-:W-:Y:S04]  /*75f0*/  UIADD3 UR40, UPT, UPT, UR51, 0x1, URZ ;  /* 0x0000000133287890 */ /* 0x000fe8000fffe0ff */
[----:B------:R-:W-:Y:S04]  /*7600*/  UISETP.NE.AND UP0, UPT, UR40, 0x4, UPT ;  /* 0x000000042800788c */ /* 0x000fe8000bf05270 */
[----:B------:R-:W-:Y:S01]  /*7610*/  USEL UR40, UR40, URZ, UP0 ;  /* 0x000000ff28287287 */ /* 0x000fe20008000000 */
[----:B------:R2:W-:Y:S01]  /*7620*/  @P6 SYNCS.ARRIVE.TRANS64.RED.A1T0 RZ, [R82+URZ], RZ ;  /* 0x000000ff52ff69a7 */ /* 0x0005e200081004ff */
[----:B------:R-:W-:Y:S01]  /*7630*/  BSSY B1, `(.L_x_126) ;  /* 0x0000013000017945 */ /* 0x000fe20003800000 */
[----:B------:R-:W3:Y:S02]  /*7640*/  @P6 SYNCS.PHASECHK.TRANS64.TRYWAIT P0, [R83+URZ+0x30], R88 ;  /* 0x00003058530065a7 */ /* 0x000ee400080011ff */
[----:B---3--:R-:W-:Y:S01]  /*7650*/  @P6 SEL R39, RZ, 0x1, !P0 ;  /* 0x00000001ff276807 */ /* 0x008fe20004000000 */
[----:B--2---:R-:W-:Y:S06]  /*7660*/  @!P6 BRA `(.L_x_127) ;  /* 0x00000000003ce947 */ /* 0x004fec0003800000 */
[----:B------:R-:W-:Y:S01]  /*7670*/  ISETP.NE.AND P1, PT, R80, RZ, PT ;  /* 0x000000ff5000720c */ /* 0x000fe20003f25270 */
[----:B------:R-:W-:Y:S01]  /*7680*/  BSSY B0, `(.L_x_128) ;  /* 0x0000009000007945 */ /* 0x000fe20003800000 */
[----:B------:R-:W-:Y:S11]  /*7690*/  ISETP.NE.AND P0, PT, R39, RZ, PT ;  /* 0x000000ff2700720c */ /* 0x000ff60003f05270 */
[----:B------:R-:W-:Y:S05]  /*76a0*/  @P1 IMAD R2, R38, 0x1000, R77 ;  /* 0x0000100026021824 */ /* 0x000fea00078e024d */
[----:B------:R-:W-:Y:S05]  /*76b0*/  @P1 IADD3 R0, PT, PT, R2, UR48, RZ ;  /* 0x0000003002001c10 */ /* 0x000fea000fffe0ff */
[----:B------:R-:W-:Y:S01]  /*76c0*/  @P1 IMAD.IADD R0, R81, 0x1, R0 ;  /* 0x0000000151001824 */ /* 0x000fe200078e0200 */
[----:B------:R-:W-:Y:S06]  /*76d0*/  @P0 BRA `(.L_x_129) ;  /* 0x00000000000c0947 */ /* 0x000fec0003800000 */
[----:B------:R-:W-:Y:S04]  /*76e0*/  SHF.L.U32 R4, R71, 0x1f, RZ ;  /* 0x0000001f47047819 */ /* 0x000fe800000006ff */
[----:B------:R-:W2:Y:S02]  /*76f0*/  SYNCS.PHASECHK.TRANS64.TRYWAIT P0, [R83+URZ+0x30], R4 ;  /* 0x00003004530075a7 */ /* 0x000ea400080011ff */
[----:B--2---:R-:W-:Y:S05]  /*7700*/  @!P0 BRA `(.L_x_130) ;  /* 0x0000001c00d88947 */ /* 0x004fea0003800000 */
.L_x_129:
[----:B------:R-:W-:Y:S05]  /*7710*/  BSYNC B0 ;  /* 0x0000000000007941 */ /* 0x000fea0003800000 */
.L_x_128:
[----:B------:R-:W-:Y:S02]  /*7720*/  ISETP.NE.AND P0, PT, R80, RZ, PT ;  /* 0x000000ff5000720c */ /* 0x000fe40003f05270 */
[----:B------:R-:W-:Y:S11]  /*7730*/  IADD3 R38, PT, PT, R38, 0x1, RZ ;  /* 0x0000000126267810 */ /* 0x000ff60007ffe0ff */
[----:B------:R3:W4:Y:S04]  /*7740*/  @P0 LDS.128 R40, [R2+UR48+0x200] ;  /* 0x0002003002280984 */ /* 0x0007280008000c00 */
[----:B------:R3:W1:Y:S02]  /*7750*/  @P0 LDS.128 R48, [R0+0x200] ;  /* 0x0002000000300984 */ /* 0x0006640000000c00 */
.L_x_127:
[----:B------:R-:W-:Y:S05]  /*7760*/  BSYNC B1 ;  /* 0x0000000000017941 */ /* 0x000fea0003800000 */
.L_x_126:
[----:B------:R-:W-:Y:S05]  /*7770*/  VIADD R3, R34, 0x20 ;  /* 0x0000002022037836 */ /* 0x000fea0000000000 */
[----:B------:R-:W-:Y:S04]  /*7780*/  SHF.R.U32.HI R3, RZ, 0x15, R3 ;  /* 0x00000015ff037819 */ /* 0x000fe80000011603 */
[----:B------:R-:W-:Y:S11]  /*7790*/  LOP3.LUT P0, RZ, R3, 0x3, R66, 0x48, !PT ;  /* 0x0000000303ff7812 */ /* 0x000ff60007804842 */
[----:B------:R-:W-:Y:S02]  /*77a0*/  @!UPT UIADD3 URZ, UPT, UPT, URZ, URZ, URZ ;  /* 0x000000fffffff290 */ /* 0x000fe4000fffe0ff */
[----:B------:R-:W-:Y:S05]  /*77b0*/  @!P0 BRA `(.L_x_131) ;  /* 0x0000000000408947 */ /* 0x000fea0003800000 */
[----:B------:R-:W5:Y:S01]  /*77c0*/  LDCU.64 UR8, c[0x4][0x70] ;  /* 0x01000e00ff0877ac */ /* 0x000f620008000a00 */
[----:B------:R-:W-:Y:S01]  /*77d0*/  MOV R3, 0x0 ;  /* 0x0000000000037802 */ /* 0x000fe20000000f00 */
[----:B------:R-:W-:Y:S02]  /*77e0*/  HFMA2 R12, -RZ, RZ, 0, 5.9604644775390625e-08 ;  /* 0x00000001ff0c7431 */ /* 0x000fe400000001ff */
[----:B------:R-:W-:Y:S02]  /*77f0*/  IMAD.MOV.U32 R8, RZ, RZ, 0x192 ;  /* 0x00000192ff087424 */ /* 0x000fe400078e00ff */
[----:B------:R-:W-:Y:S01]  /*7800*/  IMAD.MOV.U32 R13, RZ, RZ, RZ ;  /* 0x000000ffff0d7224 */ /* 0x000fe200078e00ff */
[----:B------:R-:W4:Y:S01]  /*7810*/  LDCU.64 UR6, c[0x4][0x78] ;  /* 0x01000f00ff0677ac */ /* 0x000f220008000a00 */
[----:B---3--:R-:W3:Y:S01]  /*7820*/  LDC.64 R2, c[0x4][R3] ;  /* 0x0100000003027b82 */ /* 0x008ee20000000a00 */
[----:B------:R-:W1:Y:S01]  /*7830*/  LDCU.64 UR4, c[0x4][0x10] ;  /* 0x01000200ff0477ac */ /* 0x000e620008000a00 */
[----:B-----5:R-:W-:Y:S01]  /*7840*/  MOV R5, UR9 ;  /* 0x0000000900057c02 */ /* 0x020fe20008000f00 */
[----:B--2---:R-:W-:Y:S01]  /*7850*/  IMAD.U32 R4, RZ, RZ, UR8 ;  /* 0x00000008ff047e24 */ /* 0x004fe2000f8e00ff */
[----:B----4-:R-:W-:Y:S01]  /*7860*/  MOV R7, UR7 ;  /* 0x0000000700077c02 */ /* 0x010fe20008000f00 */
[----:B------:R-:W-:Y:S01]  /*7870*/  IMAD.U32 R6, RZ, RZ, UR6 ;  /* 0x00000006ff067e24 */ /* 0x000fe2000f8e00ff */
[----:B-1----:R-:W-:Y:S01]  /*7880*/  MOV R11, UR5 ;  /* 0x00000005000b7c02 */ /* 0x002fe20008000f00 */
[----:B------:R-:W-:Y:S02]  /*7890*/  IMAD.U32 R10, RZ, RZ, UR4 ;  /* 0x00000004ff0a7e24 */ /* 0x000fe4000f8e00ff */
[----:B------:R-:W-:Y:S07]  /*78a0*/  LEPC R20, `(.L_x_131) ;  /* 0x000000001014794e */ /* 0x000fee0000000000 */
[----:B---3--:R-:W-:Y:S05]  /*78b0*/  CALL.ABS.NOINC R2 ;  /* 0x0000000002007343 */ /* 0x008fea0003c00000 */
.L_x_131:
        /* <DEDUP_REMOVED lines=8> */
[----:B--2---:R-:W-:Y:S01]  /*7940*/  MOV R83, UR37 ;  /* 0x0000002500537c02 */ /* 0x004fe20008000f00 */
[----:B-1----:R-:W-:Y:S01]  /*7950*/  HADD2.F32 R37, -RZ, R48.H0_H0 ;  /* 0x20000030ff257230 */ /* 0x002fe20000004100 */
[----:B------:R-:W-:Y:S01]  /*7960*/  @P6 LEA R82, R82, UR48, 0x3 ;  /* 0x0000003052526c11 */ /* 0x000fe2000f8e18ff */
[----:B------:R-:W-:Y:S01]  /*7970*/  BSSY.RECONVERGENT B0, `(.L_x_132) ;  /* 0x0000052000007945 */ /* 0x000fe20003800200 */
[----:B------:R-:W-:Y:S02]  /*7980*/  LEA R88, R38, UR48, 0x3 ;  /* 0x0000003026587c11 */ /* 0x000fe4000f8e18ff */
[----:B------:R-:W-:Y:S01]  /*7990*/  @P6 IADD3 R82, PT, PT, R82, 0x50, RZ ;  /* 0x0000005052526810 */ /* 0x000fe20007ffe0ff */
[----:B------:R-:W3:Y:S03]  /*79a0*/  LDTM.x16 R4, tmem[UR4+0x20] ;  /* 0x00002004000479ee */ /* 0x000ee60008240000 */
[----:B------:R-:W-:Y:S02]  /*79b0*/  @P6 PRMT R82, R83, 0x654, R82 ;  /* 0x0000065453526816 */ /* 0x000fe40000000052 */
[----:B------:R-:W-:Y:S01]  /*79c0*/  @P6 SHF.L.U32 R83, R71, 0x1f, RZ ;  /* 0x0000001f47536819 */ /* 0x000fe200000006ff */
[C---:B---3--:R-:W-:Y:S01]  /*79d0*/  FMUL R0, R32.reuse, R4 ;  /* 0x0000000420007220 */ /* 0x048fe20000400000 */
        /* <DEDUP_REMOVED lines=75> */
.L_x_133:
[----:B------:R-:W-:Y:S05]  /*7e90*/  BSYNC.RECONVERGENT B0 ;  /* 0x0000000000007941 */ /* 0x000fea0003800200 */
.L_x_132:
        /* <DEDUP_REMOVED lines=19> */
.L_x_137:
[----:B------:R-:W-:Y:S05]  /*7fd0*/  BSYNC B0 ;  /* 0x0000000000007941 */ /* 0x000fea0003800000 */
.L_x_136:
[----:B------:R-:W-:Y:S11]  /*7fe0*/  ISETP.NE.AND P0, PT, R80, RZ, PT ;  /* 0x000000ff5000720c */ /* 0x000ff60003f05270 */
[----:B------:R-:W-:Y:S02]  /*7ff0*/  @!UPT UIADD3 URZ, UPT, UPT, URZ, URZ, URZ ;  /* 0x000000fffffff290 */ /* 0x000fe4000fffe0ff */
[----:B------:R3:W4:Y:S04]  /*8000*/  @P0 LDS.128 R40, [R38+UR48+0x200] ;  /* 0x0002003026280984 */ /* 0x0007280008000c00 */
[----:B------:R3:W1:Y:S02]  /*8010*/  @P0 LDS.128 R48, [R81+0x200] ;  /* 0x0002000051300984 */ /* 0x0006640000000c00 */
.L_x_135:
[----:B------:R-:W-:Y:S05]  /*8020*/  BSYNC B1 ;  /* 0x0000000000017941 */ /* 0x000fea0003800000 */
.L_x_134:
        /* <DEDUP_REMOVED lines=11> */
[----:B------:R-:W1:Y:S01]  /*80e0*/  LDC.64 R2, c[0x4][R3] ;  /* 0x0100000003027b82 */ /* 0x000e620000000a00 */
[----:B------:R-:W3:Y:S01]  /*80f0*/  LDCU.64 UR4, c[0x4][0x10] ;  /* 0x01000200ff0477ac */ /* 0x000ee20008000a00 */
[----:B--2---:R-:W-:Y:S01]  /*8100*/  MOV R5, UR9 ;  /* 0x0000000900057c02 */ /* 0x004fe20008000f00 */
[----:B------:R-:W-:Y:S01]  /*8110*/  IMAD.U32 R4, RZ, RZ, UR8 ;  /* 0x00000008ff047e24 */ /* 0x000fe2000f8e00ff */
[----:B-----5:R-:W-:Y:S01]  /*8120*/  MOV R7, UR7 ;  /* 0x0000000700077c02 */ /* 0x020fe20008000f00 */
[----:B------:R-:W-:Y:S01]  /*8130*/  IMAD.U32 R6, RZ, RZ, UR6 ;  /* 0x00000006ff067e24 */ /* 0x000fe2000f8e00ff */
[----:B---3--:R-:W-:Y:S01]  /*8140*/  MOV R11, UR5 ;  /* 0x00000005000b7c02 */ /* 0x008fe20008000f00 */
[----:B------:R-:W-:Y:S02]  /*8150*/  IMAD.U32 R10, RZ, RZ, UR4 ;  /* 0x00000004ff0a7e24 */ /* 0x000fe4000f8e00ff */
[----:B------:R-:W-:Y:S07]  /*8160*/  LEPC R20, `(.L_x_139) ;  /* 0x000000001014794e */ /* 0x000fee0000000000 */
[----:B-1--4-:R-:W-:Y:S05]  /*8170*/  CALL.ABS.NOINC R2 ;  /* 0x0000000002007343 */ /* 0x012fea0003c00000 */
.L_x_139:
[----:B------:R-:W-:Y:S01]  /*8180*/  ISETP.NE.AND P0, PT, R72, RZ, PT ;  /* 0x000000ff4800720c */ /* 0x000fe20003f05270 */
[----:B------:R-:W-:Y:S05]  /*8190*/  WARPSYNC.ALL ;  /* 0x0000000000007948 */ /* 0x000fea0003800000 */
[----:B------:R-:W-:Y:S01]  /*81a0*/  R2UR UR4, R34 ;  /* 0x00000000220472ca */ /* 0x000fe200000e0000 */
[--C-:B----4-:R-:W-:Y:S01]  /*81b0*/  HADD2.F32 R20, -RZ, R40.reuse.H0_H0 ;  /* 0x20000028ff147230 */ /* 0x110fe20000004100 */
[----:B------:R-:W-:Y:S01]  /*81c0*/  IADD3 R74, PT, PT, R74, 0xc0, RZ ;  /* 0x000000c04a4a7810 */ /* 0x000fe20007ffe0ff */
[----:B------:R-:W-:Y:S01]  /*81d0*/  HADD2.F32 R36, -RZ, R40.H1_H1 ;  /* 0x30000028ff247230 */ /* 0x000fe20000004100 */
[----:B------:R-:W-:Y:S01]  /*81e0*/  BSSY.RECONVERGENT B0, `(.L_x_140) ;  /* 0x0000053000007945 */ /* 0x000fe20003800200 */
[--C-:B------:R-:W-:Y:S01]  /*81f0*/  HADD2.F32 R21, -RZ, R41.reuse.H0_H0 ;  /* 0x20000029ff157230 */ /* 0x100fe20000004100 */
[----:B------:R-:W-:Y:S01]  /*8200*/  LOP3.LUT R74, R74, 0xfefffff8, RZ, 0xc0, !PT ;  /* 0xfefffff84a4a7812 */ /* 0x000fe200078ec0ff */
[----:B---3--:R-:W-:Y:S02]  /*8210*/  HADD2.F32 R38, -RZ, R41.H1_H1 ;  /* 0x30000029ff267230 */ /* 0x008fe40000004100 */
[--C-:B------:R-:W-:Y:S02]  /*8220*/  HADD2.F32 R37, -RZ, R42.reuse.H0_H0 ;  /* 0x2000002aff257230 */ /* 0x100fe40000004100 */
[----:B------:R-:W-:Y:S02]  /*8230*/  HADD2.F32 R40, -RZ, R42.H1_H1 ;  /* 0x3000002aff287230 */ /* 0x000fe40000004100 */
[----:B------:R-:W2:Y:S01]  /*8240*/  LDTM.x16 R4, tmem[UR4+0x30] ;  /* 0x00003004000479ee */ /* 0x000ea20008240000 */
[----:B------:R-:W-:Y:S01]  /*8250*/  NOP ;  /* 0x0000000000007918 */ /* 0x000fe20000000000 */
[----:B--2---:R2:W-:Y:S01]  /*8260*/  SYNCS.ARRIVE.TRANS64.RED.A1T0 RZ, [R74+URZ], RZ ;  /* 0x000000ff4aff79a7 */ /* 0x0045e200081004ff */
[--C-:B------:R-:W-:Y:S02]  /*8270*/  HADD2.F32 R39, -RZ, R43.reuse.H0_H0 ;  /* 0x2000002bff277230 */ /* 0x100fe40000004100 */
[----:B------:R-:W-:Y:S02]  /*8280*/  HADD2.F32 R42, -RZ, R43.H1_H1 ;  /* 0x3000002bff2a7230 */ /* 0x000fe40000004100 */
[--C-:B-1----:R-:W-:Y:S02]  /*8290*/  HADD2.F32 R41, -RZ, R48.reuse.H0_H0 ;  /* 0x20000030ff297230 */ /* 0x102fe40000004100 */
[----:B------:R-:W-:Y:S02]  /*82a0*/  HADD2.F32 R43, -RZ, R48.H1_H1 ;  /* 0x30000030ff2b7230 */ /* 0x000fe40000004100 */
[--C-:B------:R-:W-:Y:S02]  /*82b0*/  HADD2.F32 R44, -RZ, R49.reuse.H0_H0 ;  /* 0x20000031ff2c7230 */ /* 0x100fe40000004100 */
[----:B------:R-:W-:Y:S02]  /*82c0*/  HADD2.F32 R46, -RZ, R49.H1_H1 ;  /* 0x30000031ff2e7230 */ /* 0x000fe40000004100 */
[--C-:B------:R-:W-:Y:S02]  /*82d0*/  HADD2.F32 R45, -RZ, R50.reuse.H0_H0 ;  /* 0x20000032ff2d7230 */ /* 0x100fe40000004100 */
[----:B------:R-:W-:Y:S02]  /*82e0*/  HADD2.F32 R48, -RZ, R50.H1_H1 ;  /* 0x30000032ff307230 */ /* 0x000fe40000004100 */
[--C-:B------:R-:W-:Y:S02]  /*82f0*/  HADD2.F32 R47, -RZ, R51.reuse.H0_H0 ;  /* 0x20000033ff2f7230 */ /* 0x100fe40000004100 */
[----:B------:R-:W-:Y:S02]  /*8300*/  HADD2.F32 R50, -RZ, R51.H1_H1 ;  /* 0x30000033ff327230 */ /* 0x000fe40000004100 */
[C---:B------:R-:W-:Y:S01]  /*8310*/  FMUL R4, R32.reuse, R4 ;  /* 0x0000000420047220 */ /* 0x040fe20000400000 */
[C---:B------:R-:W-:Y:S01]  /*8320*/  FMUL R5, R32.reuse, R5 ;  /* 0x0000000520057220 */ /* 0x040fe20000400000 */
[C---:B------:R-:W-:Y:S01]  /*8330*/  FMUL R6, R32.reuse, R6 ;  /* 0x0000000620067220 */ /* 0x040fe20000400000 */
[C---:B------:R-:W-:Y:S01]  /*8340*/  FMUL R7, R32.reuse, R7 ;  /* 0x0000000720077220 */ /* 0x040fe20000400000 */
[C---:B------:R-:W-:Y:S01]  /*8350*/  FFMA R4, R35.reuse, R20, R4 ;  /* 0x0000001423047223 */ /* 0x040fe20000000004 */
        /* <DEDUP_REMOVED lines=21> */
[----:B------:R-:W-:Y:S01]  /*84b0*/  FFMA R15, R35, R46, R15 ;  /* 0x0000002e230f7223 */ /* 0x000fe2000000000f */
        /* <DEDUP_REMOVED lines=20> */
[----:B-1----:R-:W1:Y:S02]  /*8600*/  FENCE.VIEW.ASYNC.S ;  /* 0x00000000000073c6 */ /* 0x002e640000000000 */
[----:B-1----:R-:W-:Y:S06]  /*8610*/  BAR.SYNC.DEFER_BLOCKING 0x1, 0x80 ;  /* 0x0042000000007b1d */ /* 0x002fec0000010000 */
        /* <DEDUP_REMOVED lines=14> */
[----:B-1----:R-:W-:Y:S04]  /*8700*/  DEPBAR.LE SB0, 0x1 ;  /* 0x000080400000791a */ /* 0x002fe80000000000 */
.L_x_141:
[----:B------:R-:W-:Y:S05]  /*8710*/  BSYNC.RECONVERGENT B0 ;  /* 0x0000000000007941 */ /* 0x000fea0003800200 */
.L_x_140:
[----:B------:R-:W-:Y:S01]  /*8720*/  BAR.SYNC.DEFER_BLOCKING 0x1, 0x80 ;  /* 0x0042000000007b1d */ /* 0x000fe20000010000 */
[----:B------:R-:W-:Y:S01]  /*8730*/  UISETP.NE.AND UP0, UPT, UR49, -0x4, UPT ;  /* 0xfffffffc3100788c */ /* 0x000fe2000bf05270 */
[----:B------:R-:W-:Y:S08]  /*8740*/  IADD3 R0, PT, PT, R30, 0x1, RZ ;  /* 0x000000011e007810 */ /* 0x000ff00007ffe0ff */
[----:B------:R-:W-:Y:S05]  /*8750*/  BRA.U !UP0, `(.L_x_142) ;  /* 0x0000000108287547 */ /* 0x000fea000b800000 */
[----:B------:R-:W-:Y:S01]  /*8760*/  ISETP.NE.AND P0, PT, R78, RZ, PT ;  /* 0x000000ff4e00720c */ /* 0x000fe20003f05270 */
[----:B------:R-:W-:Y:S01]  /*8770*/  IMAD.U32 R3, RZ, RZ, UR51 ;  /* 0x00000033ff037e24 */ /* 0x000fe2000f8e00ff */
[----:B------:R-:W-:Y:S01]  /*8780*/  UIADD3 UR51, UPT, UPT, UR51, 0x1, URZ ;  /* 0x0000000133337890 */ /* 0x000fe2000fffe0ff */
[----:B------:R-:W-:Y:S03]  /*8790*/  IMAD.U32 R2, RZ, RZ, UR37 ;  /* 0x00000025ff027e24 */ /* 0x000fe6000f8e00ff */
[----:B------:R-:W-:Y:S04]  /*87a0*/  UISETP.NE.AND UP0, UPT, UR51, 0x4, UPT ;  /* 0x000000043300788c */ /* 0x000fe8000bf05270 */
[----:B------:R-:W-:Y:S03]  /*87b0*/  USEL UR51, UR51, URZ, UP0 ;  /* 0x000000ff33337287 */ /* 0x000fe60008000000 */
[----:B------:R-:W-:Y:S05]  /*87c0*/  @P0 LEA R3, R3, UR48, 0x3 ;  /* 0x0000003003030c11 */ /* 0x000fea000f8e18ff */
[----:B------:R-:W-:Y:S05]  /*87d0*/  @P0 VIADD R3, R3, 0x50 ;  /* 0x0000005003030836 */ /* 0x000fea0000000000 */
[----:B------:R-:W-:Y:S04]  /*87e0*/  @P0 PRMT R2, R2, 0x654, R3 ;  /* 0x0000065402020816 */ /* 0x000fe80000000003 */
[----:B------:R1:W-:Y:S03]  /*87f0*/  @P0 SYNCS.ARRIVE.TRANS64.RED.A1T0 RZ, [R2+URZ], RZ ;  /* 0x000000ff02ff09a7 */ /* 0x0003e600081004ff */
.L_x_142:
[----:B------:R-:W-:Y:S01]  /*8800*/  ISETP.NE.AND P2, PT, R73, RZ, PT ;  /* 0x000000ff4900720c */ /* 0x000fe20003f45270 */
[----:B------:R-:W-:Y:S01]  /*8810*/  UIADD3 UR49, UPT, UPT, UR49, 0x4, URZ ;  /* 0x0000000431317890 */ /* 0x000fe2000fffe0ff */
[----:B------:R-:W-:Y:S01]  /*8820*/  ISETP.NE.AND P0, PT, R76, 0x2, PT ;  /* 0x000000024c00780c */ /* 0x000fe20003f05270 */
[----:B------:R-:W-:Y:S01]  /*8830*/  IMAD.IADD R20, R29, 0x1, R58 ;  /* 0x000000011d147824 */ /* 0x000fe200078e023a */
[----:B------:R-:W-:Y:S01]  /*8840*/  ISETP.NE.AND P1, PT, R0, 0x4, PT ;  /* 0x000000040000780c */ /* 0x000fe20003f25270 */
[----:B------:R-:W-:Y:S01]  /*8850*/  IMAD.IADD R21, R31, 0x1, R60 ;  /* 0x000000011f157824 */ /* 0x000fe200078e023c */
[----:B-1----:R-:W-:Y:S02]  /*8860*/  SEL R2, RZ, 0x1, P0 ;  /* 0x00000001ff027807 */ /* 0x002fe40000000000 */
[----:B------:R-:W-:Y:S02]  /*8870*/  SEL R3, RZ, 0x1, P1 ;  /* 0x00000001ff037807 */ /* 0x000fe40000800000 */
[----:B------:R-:W-:Y:S02]  /*8880*/  LOP3.LUT R69, R69, R2, RZ, 0x3c, !PT ;  /* 0x0000000245457212 */ /* 0x000fe400078e3cff */
[----:B------:R-:W-:Y:S02]  /*8890*/  LOP3.LUT R70, R70, R3, RZ, 0x3c, !PT ;  /* 0x0000000346467212 */ /* 0x000fe400078e3cff */
[----:B------:R-:W-:Y:S02]  /*88a0*/  @P2 R2UR UR36, R68 ;  /* 0x00000000442422ca */ /* 0x000fe400000e0000 */
[----:B------:R-:W-:Y:S02]  /*88b0*/  SEL R76, R76, RZ, P0 ;  /* 0x000000ff4c4c7207 */ /* 0x000fe40000000000 */
[----:B------:R-:W-:Y:S01]  /*88c0*/  SEL R30, R0, RZ, P1 ;  /* 0x000000ff001e7207 */ /* 0x000fe20000800000 */
[----:B------:R-:W-:Y:S10]  /*88d0*/  @P2 BRA `(.L_x_143) ;  /* 0xffffffcc00d42947 */ /* 0x000ff4000383ffff */
[----:B------:R-:W-:-:S09]  /*88e0*/  UISETP.NE.AND UP0, UPT, UR50, URZ, UPT ;  /* 0x000000ff3200728c */ /* 0x000fd2000bf05270 */
[----:B------:R-:W-:Y:S05]  /*88f0*/  BRA.U !UP0, `(.L_x_144) ;  /* 0x0000000108487547 */ /* 0x000fea000b800000 */
[----:B------:R-:W1:Y:S02]  /*8900*/  LDCU.64 UR4, c[0x0][0x890] ;  /* 0x00011200ff0477ac */ /* 0x000e640008000a00 */
[----:B-1----:R-:W-:-:S04]  /*8910*/  UISETP.NE.U32.AND UP0, UPT, UR4, URZ, UPT ;  /* 0x000000ff0400728c */ /* 0x002fc8000bf05070 */
[----:B------:R-:W-:-:S09]  /*8920*/  UISETP.NE.AND.EX UP0, UPT, UR5, URZ, UPT, UP0 ;  /* 0x000000ff0500728c */ /* 0x000fd2000bf05300 */
[----:B------:R-:W-:Y:S05]  /*8930*/  BRA.U UP0, `(.L_x_145) ;  /* 0x00000001000c7547 */ /* 0x000fea000b800000 */
[----:B------:R-:W-:-:S13]  /*8940*/  FSETP.NEU.AND P0, PT, R35, RZ, PT ;  /* 0x000000ff2300720b */ /* 0x000fda0003f0d000 */
[----:B------:R-:W-:Y:S05]  /*8950*/  @!P0 EXIT ;  /* 0x000000000000894d */ /* 0x000fea0003800000 */
[----:B------:R-:W-:Y:S05]  /*8960*/  BRA `(.L_x_144) ;  /* 0x00000000002c7947 */ /* 0x000fea0003800000 */
.L_x_145:
[----:B------:R-:W-:Y:S01]  /*8970*/  ISETP.NE.AND P0, PT, R75, RZ, PT ;  /* 0x000000ff4b00720c */ /* 0x000fe20003f05270 */
[----:B------:R-:W-:-:S12]  /*8980*/  BSSY.RECONVERGENT B0, `(.L_x_144) ;  /* 0x0000009000007945 */ /* 0x000fd80003800200 */
[----:B------:R-:W-:Y:S05]  /*8990*/  @P0 BRA `(.L_x_146) ;  /* 0x0000000000140947 */ /* 0x000fea0003800000 */
[----:B------:R-:W1:Y:S02]  /*89a0*/  LDCU.64 UR4, c[0x0][0x888] ;  /* 0x00011100ff0477ac */ /* 0x000e640008000a00 */
[----:B-1----:R-:W-:-:S04]  /*89b0*/  ISETP.NE.U32.AND P0, PT, RZ, UR4, PT ;  /* 0x00000004ff007c0c */ /* 0x002fc8000bf05070 */
[----:B------:R-:W-:-:S13]  /*89c0*/  ISETP.NE.AND.EX P0, PT, RZ, UR5, PT, P0 ;  /* 0x00000005ff007c0c */ /* 0x000fda000bf05300 */
[----:B------:R-:W-:Y:S05]  /*89d0*/  @!P0 EXIT ;  /* 0x000000000000894d */ /* 0x000fea0003800000 */
[----:B------:R-:W-:Y:S05]  /*89e0*/  BRA `(.L_x_147) ;  /* 0x0000000000087947 */ /* 0x000fea0003800000 */
.L_x_146:
[----:B------:R-:W-:-:S13]  /*89f0*/  FSETP.NEU.AND P0, PT, R35, RZ, PT ;  /* 0x000000ff2300720b */ /* 0x000fda0003f0d000 */
[----:B------:R-:W-:Y:S05]  /*8a00*/  @!P0 EXIT ;  /* 0x000000000000894d */ /* 0x000fea0003800000 */
.L_x_147:
[----:B------:R-:W-:Y:S05]  /*8a10*/  BSYNC.RECONVERGENT B0 ;  /* 0x0000000000007941 */ /* 0x000fea0003800200 */
.L_x_144:
[----:B------:R-:W-:Y:S01]  /*8a20*/  ULEA UR4, UR51, UR48, 0x3 ;  /* 0x0000003033047291 */ /* 0x000fe2000f8e18ff */
[----:B------:R-:W-:-:S04]  /*8a30*/  DEPBAR.LE SB0, 0x0 ;  /* 0x000080000000791a */ /* 0x000fc80000000000 */
[----:B------:R-:W-:-:S04]  /*8a40*/  UIADD3 UR4, UPT, UPT, UR4, 0x50, URZ ;  /* 0x0000005004047890 */ /* 0x000fc8000fffe0ff */
[----:B------:R-:W-:-:S09]  /*8a50*/  UPRMT UR4, UR37, 0x654, UR4 ;  /* 0x0000065425047896 */ /* 0x000fd20008000004 */
[----:B------:R-:W-:Y:S01]  /*8a60*/  SYNCS.ARRIVE.TRANS64.RED.A1T0 RZ, [UR4], RZ ;  /* 0x000000ffffff79a7 */ /* 0x000fe20008100404 */
[----:B------:R-:W-:Y:S05]  /*8a70*/  EXIT ;  /* 0x000000000000794d */ /* 0x000fea0003800000 */
.L_x_24:
[----:B--2---:R2:W4:Y:S02]  /*8a80*/  SYNCS.PHASECHK.TRANS64.TRYWAIT P0, [R3+URZ+0xf0], R2 ;  /* 0x0000f002030075a7 */ /* 0x00452400080011ff */
[----:B----4-:R-:W-:Y:S05]  /*8a90*/  @!P0 NANOSLEEP.SYNCS 0x989680 ;  /* 0x009896800000895d */ /* 0x010fea0003900000 */
[----:B------:R-:W4:Y:S02]  /*8aa0*/  @!P0 SYNCS.PHASECHK.TRANS64 P0, [R3+URZ+0xf0], R2 ;  /* 0x0000f002030085a7 */ /* 0x000f2400080010ff */
[----:B----4-:R-:W-:Y:S05]  /*8ab0*/  @!P0 BRA `(.L_x_24) ;  /* 0xfffffffc00f08947 */ /* 0x010fea000383ffff */
[----:B------:R-:W-:Y:S05]  /*8ac0*/  BRA `(.L_x_148) ;  /* 0xffffff8c00487947 */ /* 0x000fea000383ffff */
.L_x_27:
[----:B-1----:R-:W-:-:S07]  /*8ad0*/  MOV R2, UR33 ;  /* 0x0000002100027c02 */ /* 0x002fce0008000f00 */
.L_x_149:
[----:B-1----:R1:W2:Y:S02]  /*8ae0*/  SYNCS.PHASECHK.TRANS64.TRYWAIT P0, [R2+URZ+0x18], R5 ;  /* 0x00001805020075a7 */ /* 0x0022a400080011ff */
[----:B--2---:R-:W-:Y:S05]  /*8af0*/  @!P0 NANOSLEEP.SYNCS 0x989680 ;  /* 0x009896800000895d */ /* 0x004fea0003900000 */
[----:B------:R-:W2:Y:S02]  /*8b00*/  @!P0 SYNCS.PHASECHK.TRANS64 P0, [R2+URZ+0x18], R5 ;  /* 0x00001805020085a7 */ /* 0x000ea400080010ff */
[----:B--2---:R-:W-:Y:S05]  /*8b10*/  @!P0 BRA `(.L_x_149) ;  /* 0xfffffffc00f08947 */ /* 0x004fea000383ffff */
[----:B------:R-:W-:Y:S05]  /*8b20*/  BRA `(.L_x_26) ;  /* 0xffffff8c00ac7947 */ /* 0x000fea000383ffff */
.L_x_34:
[----:B-1----:R-:W-:-:S07]  /*8b30*/  MOV R2, UR33 ;  /* 0x0000002100027c02 */ /* 0x002fce0008000f00 */
.L_x_150:
[----:B-1----:R1:W2:Y:S02]  /*8b40*/  SYNCS.PHASECHK.TRANS64.TRYWAIT P0, [R2+URZ+0x18], R5 ;  /* 0x00001805020075a7 */ /* 0x0022a400080011ff */
[----:B--2---:R-:W-:Y:S05]  /*8b50*/  @!P0 NANOSLEEP.SYNCS 0x989680 ;  /* 0x009896800000895d */ /* 0x004fea0003900000 */
[----:B------:R-:W2:Y:S02]  /*8b60*/  @!P0 SYNCS.PHASECHK.TRANS64 P0, [R2+URZ+0x18], R5 ;  /* 0x00001805020085a7 */ /* 0x000ea400080010ff */
[----:B--2---:R-:W-:Y:S05]  /*8b70*/  @!P0 BRA `(.L_x_150) ;  /* 0xfffffffc00f08947 */ /* 0x004fea000383ffff */
[----:B------:R-:W-:Y:S05]  /*8b80*/  BRA `(.L_x_33) ;  /* 0xffffff9000947947 */ /* 0x000fea000383ffff */
.L_x_39:
[----:B-1----:R1:W2:Y:S02]  /*8b90*/  SYNCS.PHASECHK.TRANS64.TRYWAIT P0, [R2+URZ+0x80], R3 ;  /* 0x00008003020075a7 */ /* 0x0022a400080011ff */
[----:B--2---:R-:W-:Y:S05]  /*8ba0*/  @!P0 NANOSLEEP.SYNCS 0x989680 ;  /* 0x009896800000895d */ /* 0x004fea0003900000 */
[----:B------:R-:W2:Y:S02]  /*8bb0*/  @!P0 SYNCS.PHASECHK.TRANS64 P0, [R2+URZ+0x80], R3 ;  /* 0x00008003020085a7 */ /* 0x000ea400080010ff */
[----:B--2---:R-:W-:Y:S05]  /*8bc0*/  @!P0 BRA `(.L_x_39) ;  /* 0xfffffffc00f08947 */ /* 0x004fea000383ffff */
[----:B------:R-:W-:Y:S05]  /*8bd0*/  BRA `(.L_x_151) ;  /* 0xffffff94005c7947 */ /* 0x000fea000383ffff */
.L_x_43:
[----:B---3--:R-:W-:-:S07]  /*8be0*/  MOV R0, UR4 ;  /* 0x0000000400007c02 */ /* 0x008fce0008000f00 */
.L_x_152:
[----:B-1----:R1:W2:Y:S02]  /*8bf0*/  SYNCS.PHASECHK.TRANS64.TRYWAIT P0, [R0+URZ], R3 ;  /* 0x00000003000075a7 */ /* 0x0022a400080011ff */
[----:B--2---:R-:W-:Y:S05]  /*8c00*/  @!P0 NANOSLEEP.SYNCS 0x989680 ;  /* 0x009896800000895d */ /* 0x004fea0003900000 */
[----:B------:R-:W2:Y:S02]  /*8c10*/  @!P0 SYNCS.PHASECHK.TRANS64 P0, [R0+URZ], R3 ;  /* 0x00000003000085a7 */ /* 0x000ea400080010ff */
[----:B--2---:R-:W-:Y:S05]  /*8c20*/  @!P0 BRA `(.L_x_152) ;  /* 0xfffffffc00f08947 */ /* 0x004fea000383ffff */
[----:B------:R-:W-:Y:S05]  /*8c30*/  BRA `(.L_x_153) ;  /* 0xffffff9800cc7947 */ /* 0x000fea000383ffff */
.L_x_44:
[----:B---3--:R-:W-:-:S07]  /*8c40*/  MOV R0, UR4 ;  /* 0x0000000400007c02 */ /* 0x008fce0008000f00 */
.L_x_154:
[----:B-1----:R1:W2:Y:S02]  /*8c50*/  SYNCS.PHASECHK.TRANS64.TRYWAIT P0, [R0+URZ], R3 ;  /* 0x00000003000075a7 */ /* 0x0022a400080011ff */
[----:B--2---:R-:W-:Y:S05]  /*8c60*/  @!P0 NANOSLEEP.SYNCS 0x989680 ;  /* 0x009896800000895d */ /* 0x004fea0003900000 */
[----:B------:R-:W2:Y:S02]  /*8c70*/  @!P0 SYNCS.PHASECHK.TRANS64 P0, [R0+URZ], R3 ;  /* 0x00000003000085a7 */ /* 0x000ea400080010ff */
[----:B--2---:R-:W-:Y:S05]  /*8c80*/  @!P0 BRA `(.L_x_154) ;  /* 0xfffffffc00f08947 */ /* 0x004fea000383ffff */
[----:B------:R-:W-:Y:S05]  /*8c90*/  BRA `(.L_x_155) ;  /* 0xffffff9800d87947 */ /* 0x000fea000383ffff */
.L_x_47:
[----:B-1----:R1:W2:Y:S02]  /*8ca0*/  SYNCS.PHASECHK.TRANS64.TRYWAIT P0, [R0+URZ+0xe0], R5 ;  /* 0x0000e005000075a7 */ /* 0x0022a400080011ff */
[----:B--2---:R-:W-:Y:S05]  /*8cb0*/  @!P0 NANOSLEEP.SYNCS 0x989680 ;  /* 0x009896800000895d */ /* 0x004fea0003900000 */
[----:B------:R-:W2:Y:S02]  /*8cc0*/  @!P0 SYNCS.PHASECHK.TRANS64 P0, [R0+URZ+0xe0], R5 ;  /* 0x0000e005000085a7 */ /* 0x000ea400080010ff */
[----:B--2---:R-:W-:Y:S05]  /*8cd0*/  @!P0 BRA `(.L_x_47) ;  /* 0xfffffffc00f08947 */ /* 0x004fea000383ffff */
[----:B------:R-:W-:Y:S05]  /*8ce0*/  BRA `(.L_x_156) ;  /* 0xffffff9c00387947 */ /* 0x000fea000383ffff */
.L_x_48:
[----:B------:R-:W-:-:S07]  /*8cf0*/  MOV R0, UR5 ;  /* 0x0000000500007c02 */ /* 0x000fce0008000f00 */
.L_x_157:
[----:B-1----:R1:W2:Y:S02]  /*8d00*/  SYNCS.PHASECHK.TRANS64.TRYWAIT P0, [R0+URZ+0x90], R7 ;  /* 0x00009007000075a7 */ /* 0x0022a400080011ff */
[----:B--2---:R-:W-:Y:S05]  /*8d10*/  @!P0 NANOSLEEP.SYNCS 0x989680 ;  /* 0x009896800000895d */ /* 0x004fea0003900000 */
[----:B------:R-:W2:Y:S02]  /*8d20*/  @!P0 SYNCS.PHASECHK.TRANS64 P0, [R0+URZ+0x90], R7 ;  /* 0x00009007000085a7 */ /* 0x000ea400080010ff */
[----:B--2---:R-:W-:Y:S05]  /*8d30*/  @!P0 BRA `(.L_x_157) ;  /* 0xfffffffc00f08947 */ /* 0x004fea000383ffff */
[----:B------:R-:W-:Y:S05]  /*8d40*/  BRA `(.L_x_158) ;  /* 0xffffff9c00487947 */ /* 0x000fea000383ffff */
.L_x_49:
[----:B-1----:R1:W2:Y:S02]  /*8d50*/  SYNCS.PHASECHK.TRANS64.TRYWAIT P1, [R0+URZ+0x80], R5 ;  /* 0x00008005000075a7 */ /* 0x0022a400080211ff */
[----:B--2---:R-:W-:Y:S05]  /*8d60*/  @!P1 NANOSLEEP.SYNCS 0x989680 ;  /* 0x009896800000995d */ /* 0x004fea0003900000 */
[----:B------:R-:W2:Y:S02]  /*8d70*/  @!P1 SYNCS.PHASECHK.TRANS64 P1, [R0+URZ+0x80], R5 ;  /* 0x00008005000095a7 */ /* 0x000ea400080210ff */
[----:B--2---:R-:W-:Y:S05]  /*8d80*/  @!P1 BRA `(.L_x_49) ;  /* 0xfffffffc00f09947 */ /* 0x004fea000383ffff */
[----:B------:R-:W-:Y:S05]  /*8d90*/  BRA `(.L_x_159) ;  /* 0xffffff9c00787947 */ /* 0x000fea000383ffff */
.L_x_52:
[----:B------:R-:W-:-:S07]  /*8da0*/  MOV R0, UR5 ;  /* 0x0000000500007c02 */ /* 0x000fce0008000f00 */
.L_x_160:
[----:B-1----:R1:W2:Y:S02]  /*8db0*/  SYNCS.PHASECHK.TRANS64.TRYWAIT P0, [R0+URZ+0x90], R3 ;  /* 0x00009003000075a7 */ /* 0x0022a400080011ff */
[----:B--2---:R-:W-:Y:S05]  /*8dc0*/  @!P0 NANOSLEEP.SYNCS 0x989680 ;  /* 0x009896800000895d */ /* 0x004fea0003900000 */
[----:B------:R-:W2:Y:S02]  /*8dd0*/  @!P0 SYNCS.PHASECHK.TRANS64 P0, [R0+URZ+0x90], R3 ;  /* 0x00009003000085a7 */ /* 0x000ea400080010ff */
[----:B--2---:R-:W-:Y:S05]  /*8de0*/  @!P0 BRA `(.L_x_160) ;  /* 0xfffffffc00f08947 */ /* 0x004fea000383ffff */
[----:B------:R-:W-:Y:S05]  /*8df0*/  BRA `(.L_x_51) ;  /* 0xffffff9c00cc7947 */ /* 0x000fea000383ffff */
.L_x_61:
[----:B-1----:R-:W-:-:S04]  /*8e00*/  MOV R4, UR6 ;  /* 0x0000000600047c02 */ /* 0x002fc80008000f00 */
[----:B------:R1:W2:Y:S03]  /*8e10*/  SYNCS.PHASECHK.TRANS64.TRYWAIT P0, [R4+URZ+0x8], R5 ;  /* 0x00000805040075a7 */ /* 0x0002a600080011ff */
[----:B--2---:R-:W-:Y:S05]  /*8e20*/  @!P0 NANOSLEEP.SYNCS 0x989680 ;  /* 0x009896800000895d */ /* 0x004fea0003900000 */
[----:B------:R-:W2:Y:S02]  /*8e30*/  @!P0 SYNCS.PHASECHK.TRANS64 P0, [R4+URZ+0x8], R5 ;  /* 0x00000805040085a7 */ /* 0x000ea400080010ff */
[----:B--2---:R-:W-:Y:S05]  /*8e40*/  @!P0 BRA `(.L_x_61) ;  /* 0xfffffffc00ec8947 */ /* 0x004fea000383ffff */
[----:B------:R-:W-:Y:S05]  /*8e50*/  BRA `(.L_x_60) ;  /* 0xffffffa000807947 */ /* 0x000fea000383ffff */
.L_x_63:
[----:B------:R-:W-:Y:S01]  /*8e60*/  BSSY B0, `(.L_x_161) ;  /* 0x0000006000007945 */ /* 0x000fe20003800000 */
[----:B------:R-:W-:-:S07]  /*8e70*/  MOV R15, 0xffffffff ;  /* 0xffffffff000f7802 */ /* 0x000fce0000000f00 */
[----:B-1---5:R-:W-:Y:S05]  /*8e80*/  WARPSYNC.COLLECTIVE R15, `(.L_x_162) ;  /* 0x000000000f0c7348 */ /* 0x022fea0003c00000 */
[----:B------:R-:W-:Y:S02]  /*8e90*/  ELECT P6, UR79, PT ;  /* 0x00000000004f782f */ /* 0x000fe400038c0000 */
[----:B------:R-:W-:Y:S01]  /*8ea0*/  MOV R14, UR79 ;  /* 0x0000004f000e7c02 */ /* 0x000fe20008000f00 */
[----:B-1---5:R-:W-:Y:S10]  /*8eb0*/  ENDCOLLECTIVE ;  /* 0x000000000000791b */ /* 0x022ff40003800000 */
.L_x_162:
[----:B------:R-:W-:Y:S05]  /*8ec0*/  BSYNC B0 ;  /* 0x0000000000007941 */ /* 0x000fea0003800000 */
.L_x_161:
[----:B------:R-:W-:Y:S05]  /*8ed0*/  BRA `(.L_x_163) ;  /* 0xffffffa000b07947 */ /* 0x000fea000383ffff */
.L_x_65:
[----:B-1----:R-:W-:-:S04]  /*8ee0*/  MOV R2, UR6 ;  /* 0x0000000600027c02 */ /* 0x002fc80008000f00 */
[----:B------:R1:W2:Y:S03]  /*8ef0*/  SYNCS.PHASECHK.TRANS64.TRYWAIT P0, [R2+URZ+0x8], R3 ;  /* 0x00000803020075a7 */ /* 0x0002a600080011ff */
[----:B--2---:R-:W-:Y:S05]  /*8f00*/  @!P0 NANOSLEEP.SYNCS 0x989680 ;  /* 0x009896800000895d */ /* 0x004fea0003900000 */
[----:B------:R-:W2:Y:S02]  /*8f10*/  @!P0 SYNCS.PHASECHK.TRANS64 P0, [R2+URZ+0x8], R3 ;  /* 0x00000803020085a7 */ /* 0x000ea400080010ff */
[----:B--2---:R-:W-:Y:S05]  /*8f20*/  @!P0 BRA `(.L_x_65) ;  /* 0xfffffffc00ec8947 */ /* 0x004fea000383ffff */
[----:B------:R-:W-:Y:S05]  /*8f30*/  BRA `(.L_x_64) ;  /* 0xffffffa000b47947 */ /* 0x000fea000383ffff */
.L_x_66:
[----:B-1----:R1:W2:Y:S02]  /*8f40*/  SYNCS.PHASECHK.TRANS64.TRYWAIT P0, [R0+URZ+0x80], R5 ;  /* 0x00008005000075a7 */ /* 0x0022a400080011ff */
[----:B--2---:R-:W-:Y:S05]  /*8f50*/  @!P0 NANOSLEEP.SYNCS 0x989680 ;  /* 0x009896800000895d */ /* 0x004fea0003900000 */
[----:B------:R-:W2:Y:S02]  /*8f60*/  @!P0 SYNCS.PHASECHK.TRANS64 P0, [R0+URZ+0x80], R5 ;  /* 0x00008005000085a7 */ /* 0x000ea400080010ff */
[----:B--2---:R-:W-:Y:S05]  /*8f70*/  @!P0 BRA `(.L_x_66) ;  /* 0xfffffffc00f08947 */ /* 0x004fea000383ffff */
[----:B------:R-:W-:Y:S05]  /*8f80*/  BRA `(.L_x_164) ;  /* 0xffffffa400c07947 */ /* 0x000fea000383ffff */
.L_x_68:
[----:B------:R-:W-:-:S07]  /*8f90*/  MOV R0, UR8 ;  /* 0x0000000800007c02 */ /* 0x000fce0008000f00 */
.L_x_165:
[----:B-1----:R1:W2:Y:S02]  /*8fa0*/  SYNCS.PHASECHK.TRANS64.TRYWAIT P0, [R0+URZ+0xc0], R5 ;  /* 0x0000c005000075a7 */ /* 0x0022a400080011ff */
[----:B--2---:R-:W-:Y:S05]  /*8fb0*/  @!P0 NANOSLEEP.SYNCS 0x989680 ;  /* 0x009896800000895d */ /* 0x004fea0003900000 */
[----:B------:R-:W2:Y:S02]  /*8fc0*/  @!P0 SYNCS.PHASECHK.TRANS64 P0, [R0+URZ+0xc0], R5 ;  /* 0x0000c005000085a7 */ /* 0x000ea400080010ff */
[----:B--2---:R-:W-:Y:S05]  /*8fd0*/  @!P0 BRA `(.L_x_165) ;  /* 0xfffffffc00f08947 */ /* 0x004fea000383ffff */
[----:B------:R-:W-:Y:S05]  /*8fe0*/  BRA `(.L_x_166) ;  /* 0xffffffa8000c7947 */ /* 0x000fea000383ffff */
.L_x_71:
[----:B------:R-:W-:Y:S07]  /*8ff0*/  MOV R0, UR14 ;  /* 0x0000000e00007c02 */ /* 0x000fee0008000f00 */
.L_x_167:
[----:B-1----:R1:W2:Y:S02]  /*9000*/  SYNCS.PHASECHK.TRANS64.TRYWAIT P0, [R0+URZ], R5 ;  /* 0x00000005000075a7 */ /* 0x0022a400080011ff */
[----:B--2---:R-:W-:Y:S05]  /*9010*/  @!P0 NANOSLEEP.SYNCS 0x989680 ;  /* 0x009896800000895d */ /* 0x004fea0003900000 */
[----:B------:R-:W2:Y:S02]  /*9020*/  @!P0 SYNCS.PHASECHK.TRANS64 P0, [R0+URZ], R5 ;  /* 0x00000005000085a7 */ /* 0x000ea400080010ff */
[----:B--2---:R-:W-:Y:S05]  /*9030*/  @!P0 BRA `(.L_x_167) ;  /* 0xfffffffc00f08947 */ /* 0x004fea000383ffff */
[----:B------:R-:W-:Y:S05]  /*9040*/  BRA `(.L_x_70) ;  /* 0xffffffa800207947 */ /* 0x000fea000383ffff */
.L_x_75:
[----:B-1----:R-:W-:-:S07]  /*9050*/  MOV R0, UR8 ;  /* 0x0000000800007c02 */ /* 0x002fce0008000f00 */
.L_x_168:
[----:B-1----:R1:W2:Y:S02]  /*9060*/  SYNCS.PHASECHK.TRANS64.TRYWAIT P0, [R0+URZ], R3 ;  /* 0x00000003000075a7 */ /* 0x0022a400080011ff */
[----:B--2---:R-:W-:Y:S05]  /*9070*/  @!P0 NANOSLEEP.SYNCS 0x989680 ;  /* 0x009896800000895d */ /* 0x004fea0003900000 */
[----:B------:R-:W2:Y:S02]  /*9080*/  @!P0 SYNCS.PHASECHK.TRANS64 P0, [R0+URZ], R3 ;  /* 0x00000003000085a7 */ /* 0x000ea400080010ff */
[----:B--2---:R-:W-:Y:S05]  /*9090*/  @!P0 BRA `(.L_x_168) ;  /* 0xfffffffc00f08947 */ /* 0x004fea000383ffff */
[----:B------:R-:W-:Y:S05]  /*90a0*/  BRA `(.L_x_169) ;  /* 0xffffffac00647947 */ /* 0x000fea000383ffff */
.L_x_76:
[----:B------:R-:W-:-:S07]  /*90b0*/  MOV R0, UR8 ;  /* 0x0000000800007c02 */ /* 0x000fce0008000f00 */
.L_x_170:
[----:B-1----:R1:W2:Y:S02]  /*90c0*/  SYNCS.PHASECHK.TRANS64.TRYWAIT P0, [R0+URZ], R3 ;  /* 0x00000003000075a7 */ /* 0x0022a400080011ff */
[----:B--2---:R-:W-:Y:S05]  /*90d0*/  @!P0 NANOSLEEP.SYNCS 0x989680 ;  /* 0x009896800000895d */ /* 0x004fea0003900000 */
[----:B------:R-:W2:Y:S02]  /*90e0*/  @!P0 SYNCS.PHASECHK.TRANS64 P0, [R0+URZ], R3 ;  /* 0x00000003000085a7 */ /* 0x000ea400080010ff */
[----:B--2---:R-:W-:Y:S05]  /*90f0*/  @!P0 BRA `(.L_x_170) ;  /* 0xfffffffc00f08947 */ /* 0x004fea000383ffff */
[----:B------:R-:W-:Y:S05]  /*9100*/  BRA `(.L_x_171) ;  /* 0xffffffac00707947 */ /* 0x000fea000383ffff */
.L_x_77:
[----:B------:R-:W-:-:S07]  /*9110*/  MOV R0, UR8 ;  /* 0x0000000800007c02 */ /* 0x000fce0008000f00 */
.L_x_172:
[----:B-1----:R1:W2:Y:S02]  /*9120*/  SYNCS.PHASECHK.TRANS64.TRYWAIT P0, [R0+URZ], R3 ;  /* 0x00000003000075a7 */ /* 0x0022a400080011ff */
[----:B--2---:R-:W-:Y:S05]  /*9130*/  @!P0 NANOSLEEP.SYNCS 0x989680 ;  /* 0x009896800000895d */ /* 0x004fea0003900000 */
[----:B------:R-:W2:Y:S02]  /*9140*/  @!P0 SYNCS.PHASECHK.TRANS64 P0, [R0+URZ], R3 ;  /* 0x00000003000085a7 */ /* 0x000ea400080010ff */
[----:B--2---:R-:W-:Y:S05]  /*9150*/  @!P0 BRA `(.L_x_172) ;  /* 0xfffffffc00f08947 */ /* 0x004fea000383ffff */
[----:B------:R-:W-:Y:S05]  /*9160*/  BRA `(.L_x_173) ;  /* 0xffffffac007c7947 */ /* 0x000fea000383ffff */
.L_x_80:
[----:B------:R-:W-:-:S07]  /*9170*/  MOV R0, UR7 ;  /* 0x0000000700007c02 */ /* 0x000fce0008000f00 */
.L_x_174:
[----:B-1----:R1:W2:Y:S02]  /*9180*/  SYNCS.PHASECHK.TRANS64.TRYWAIT P1, [R0+URZ+0x100], R3 ;  /* 0x00010003000075a7 */ /* 0x0022a400080211ff */
[----:B--2---:R-:W-:Y:S05]  /*9190*/  @!P1 NANOSLEEP.SYNCS 0x989680 ;  /* 0x009896800000995d */ /* 0x004fea0003900000 */
[----:B------:R-:W2:Y:S02]  /*91a0*/  @!P1 SYNCS.PHASECHK.TRANS64 P1, [R0+URZ+0x100], R3 ;  /* 0x00010003000095a7 */ /* 0x000ea400080210ff */
[----:B--2---:R-:W-:Y:S05]  /*91b0*/  @!P1 BRA `(.L_x_174) ;  /* 0xfffffffc00f09947 */ /* 0x004fea000383ffff */
[----:B------:R-:W-:Y:S05]  /*91c0*/  BRA `(.L_x_175) ;  /* 0xffffffac00c87947 */ /* 0x000fea000383ffff */
.L_x_85:
[----:B--2---:R2:W4:Y:S02]  /*91d0*/  SYNCS.PHASECHK.TRANS64.TRYWAIT P0, [R0+URZ+0x80], R3 ;  /* 0x00008003000075a7 */ /* 0x00452400080011ff */
[----:B----4-:R-:W-:Y:S05]  /*91e0*/  @!P0 NANOSLEEP.SYNCS 0x989680 ;  /* 0x009896800000895d */ /* 0x010fea0003900000 */
[----:B------:R-:W4:Y:S02]  /*91f0*/  @!P0 SYNCS.PHASECHK.TRANS64 P0, [R0+URZ+0x80], R3 ;  /* 0x00008003000085a7 */ /* 0x000f2400080010ff */
[----:B----4-:R-:W-:Y:S05]  /*9200*/  @!P0 BRA `(.L_x_85) ;  /* 0xfffffffc00f08947 */ /* 0x010fea000383ffff */
[----:B------:R-:W-:Y:S05]  /*9210*/  BRA `(.L_x_176) ;  /* 0xffffffb000dc7947 */ /* 0x000fea000383ffff */
.L_x_88:
[----:B------:R-:W-:Y:S07]  /*9220*/  MOV R0, UR7 ;  /* 0x0000000700007c02 */ /* 0x000fee0008000f00 */
.L_x_177:
[----:B--2---:R2:W4:Y:S02]  /*9230*/  SYNCS.PHASECHK.TRANS64.TRYWAIT P0, [R0+URZ+0x78], R3 ;  /* 0x00007803000075a7 */ /* 0x00452400080011ff */
[----:B----4-:R-:W-:Y:S05]  /*9240*/  @!P0 NANOSLEEP.SYNCS 0x989680 ;  /* 0x009896800000895d */ /* 0x010fea0003900000 */
[----:B------:R-:W4:Y:S02]  /*9250*/  @!P0 SYNCS.PHASECHK.TRANS64 P0, [R0+URZ+0x78], R3 ;  /* 0x00007803000085a7 */ /* 0x000f2400080010ff */
[----:B----4-:R-:W-:Y:S05]  /*9260*/  @!P0 BRA `(.L_x_177) ;  /* 0xfffffffc00f08947 */ /* 0x010fea000383ffff */
[----:B------:R-:W-:Y:S05]  /*9270*/  BRA `(.L_x_87) ;  /* 0xffffffb400bc7947 */ /* 0x000fea000383ffff */
.L_x_91:
[----:B------:R-:W-:Y:S07]  /*9280*/  MOV R3, UR7 ;  /* 0x0000000700037c02 */ /* 0x000fee0008000f00 */
.L_x_178:
[----:B-1----:R1:W2:Y:S02]  /*9290*/  SYNCS.PHASECHK.TRANS64.TRYWAIT P0, [R3+URZ+0x50], R12 ;  /* 0x0000500c030075a7 */ /* 0x0022a400080011ff */
[----:B--2---:R-:W-:Y:S05]  /*92a0*/  @!P0 NANOSLEEP.SYNCS 0x989680 ;  /* 0x009896800000895d */ /* 0x004fea0003900000 */
[----:B------:R-:W2:Y:S02]  /*92b0*/  @!P0 SYNCS.PHASECHK.TRANS64 P0, [R3+URZ+0x50], R12 ;  /* 0x0000500c030085a7 */ /* 0x000ea400080010ff */
[----:B--2---:R-:W-:Y:S05]  /*92c0*/  @!P0 BRA `(.L_x_178) ;  /* 0xfffffffc00f08947 */ /* 0x004fea000383ffff */
[----:B------:R-:W-:Y:S05]  /*92d0*/  BRA `(.L_x_179) ;  /* 0xffffffb800347947 */ /* 0x000fea000383ffff */
.L_x_92:
[----:B-1----:R-:W-:Y:S07]  /*92e0*/  MOV R3, UR7 ;  /* 0x0000000700037c02 */ /* 0x002fee0008000f00 */
.L_x_180:
[----:B-1----:R1:W2:Y:S02]  /*92f0*/  SYNCS.PHASECHK.TRANS64.TRYWAIT P0, [R3+URZ+0x58], R12 ;  /* 0x0000580c030075a7 */ /* 0x0022a400080011ff */
[----:B--2---:R-:W-:Y:S05]  /*9300*/  @!P0 NANOSLEEP.SYNCS 0x989680 ;  /* 0x009896800000895d */ /* 0x004fea0003900000 */
[----:B------:R-:W2:Y:S02]  /*9310*/  @!P0 SYNCS.PHASECHK.TRANS64 P0, [R3+URZ+0x58], R12 ;  /* 0x0000580c030085a7 */ /* 0x000ea400080010ff */
[----:B--2---:R-:W-:Y:S05]  /*9320*/  @!P0 BRA `(.L_x_180) ;  /* 0xfffffffc00f08947 */ /* 0x004fea000383ffff */
[----:B------:R-:W-:Y:S05]  /*9330*/  BRA `(.L_x_181) ;  /* 0xffffffb800907947 */ /* 0x000fea000383ffff */
.L_x_93:
[----:B-1----:R-:W-:Y:S07]  /*9340*/  MOV R3, UR7 ;  /* 0x0000000700037c02 */ /* 0x002fee0008000f00 */
.L_x_182:
[----:B-1----:R1:W2:Y:S02]  /*9350*/  SYNCS.PHASECHK.TRANS64.TRYWAIT P0, [R3+URZ+0x60], R12 ;  /* 0x0000600c030075a7 */ /* 0x0022a400080011ff */
[----:B--2---:R-:W-:Y:S05]  /*9360*/  @!P0 NANOSLEEP.SYNCS 0x989680 ;  /* 0x009896800000895d */ /* 0x004fea0003900000 */
[----:B------:R-:W2:Y:S02]  /*9370*/  @!P0 SYNCS.PHASECHK.TRANS64 P0, [R3+URZ+0x60], R12 ;  /* 0x0000600c030085a7 */ /* 0x000ea400080010ff */
[----:B--2---:R-:W-:Y:S05]  /*9380*/  @!P0 BRA `(.L_x_182) ;  /* 0xfffffffc00f08947 */ /* 0x004fea000383ffff */
[----:B------:R-:W-:Y:S05]  /*9390*/  BRA `(.L_x_183) ;  /* 0xffffffb800ec7947 */ /* 0x000fea000383ffff */
.L_x_94:
[----:B------:R-:W-:Y:S07]  /*93a0*/  MOV R3, UR7 ;  /* 0x0000000700037c02 */ /* 0x000fee0008000f00 */
.L_x_184:
[----:B-1----:R1:W2:Y:S02]  /*93b0*/  SYNCS.PHASECHK.TRANS64.TRYWAIT P0, [R3+URZ+0x68], R12 ;  /* 0x0000680c030075a7 */ /* 0x0022a400080011ff */
[----:B--2---:R-:W-:Y:S05]  /*93c0*/  @!P0 NANOSLEEP.SYNCS 0x989680 ;  /* 0x009896800000895d */ /* 0x004fea0003900000 */
[----:B------:R-:W2:Y:S02]  /*93d0*/  @!P0 SYNCS.PHASECHK.TRANS64 P0, [R3+URZ+0x68], R12 ;  /* 0x0000680c030085a7 */ /* 0x000ea400080010ff */
[----:B--2---:R-:W-:Y:S05]  /*93e0*/  @!P0 BRA `(.L_x_184) ;  /* 0xfffffffc00f08947 */ /* 0x004fea000383ffff */
[----:B------:R-:W-:Y:S05]  /*93f0*/  BRA `(.L_x_185) ;  /* 0xffffffbc008c7947 */ /* 0x000fea000383ffff */
.L_x_96:
[----:B------:R-:W-:-:S07]  /*9400*/  MOV R0, UR7 ;  /* 0x0000000700007c02 */ /* 0x000fce0008000f00 */
.L_x_186:
[----:B-1----:R1:W4:Y:S02]  /*9410*/  SYNCS.PHASECHK.TRANS64.TRYWAIT P0, [R0+URZ+0x50], R3 ;  /* 0x00005003000075a7 */ /* 0x00232400080011ff */
[----:B----4-:R-:W-:Y:S05]  /*9420*/  @!P0 NANOSLEEP.SYNCS 0x989680 ;  /* 0x009896800000895d */ /* 0x010fea0003900000 */
[----:B------:R-:W4:Y:S02]  /*9430*/  @!P0 SYNCS.PHASECHK.TRANS64 P0, [R0+URZ+0x50], R3 ;  /* 0x00005003000085a7 */ /* 0x000f2400080010ff */
[----:B----4-:R-:W-:Y:S05]  /*9440*/  @!P0 BRA `(.L_x_186) ;  /* 0xfffffffc00f08947 */ /* 0x010fea000383ffff */
[----:B------:R-:W-:Y:S05]  /*9450*/  BRA `(.L_x_187) ;  /* 0xffffffc000147947 */ /* 0x000fea000383ffff */
.L_x_97:
[----:B-1----:R-:W-:-:S07]  /*9460*/  MOV R0, UR7 ;  /* 0x0000000700007c02 */ /* 0x002fce0008000f00 */
.L_x_188:
[----:B-1----:R1:W4:Y:S02]  /*9470*/  SYNCS.PHASECHK.TRANS64.TRYWAIT P0, [R0+URZ+0x58], R3 ;  /* 0x00005803000075a7 */ /* 0x00232400080011ff */
[----:B----4-:R-:W-:Y:S05]  /*9480*/  @!P0 NANOSLEEP.SYNCS 0x989680 ;  /* 0x009896800000895d */ /* 0x010fea0003900000 */
[----:B------:R-:W4:Y:S02]  /*9490*/  @!P0 SYNCS.PHASECHK.TRANS64 P0, [R0+URZ+0x58], R3 ;  /* 0x00005803000085a7 */ /* 0x000f2400080010ff */
[----:B----4-:R-:W-:Y:S05]  /*94a0*/  @!P0 BRA `(.L_x_188) ;  /* 0xfffffffc00f08947 */ /* 0x010fea000383ffff */
[----:B------:R-:W-:Y:S05]  /*94b0*/  BRA `(.L_x_189) ;  /* 0xffffffc000047947 */ /* 0x000fea000383ffff */
.L_x_98:
[----:B-1----:R-:W-:-:S07]  /*94c0*/  MOV R0, UR7 ;  /* 0x0000000700007c02 */ /* 0x002fce0008000f00 */
.L_x_190:
[----:B-1----:R1:W4:Y:S02]  /*94d0*/  SYNCS.PHASECHK.TRANS64.TRYWAIT P0, [R0+URZ+0x60], R3 ;  /* 0x00006003000075a7 */ /* 0x00232400080011ff */
[----:B----4-:R-:W-:Y:S05]  /*94e0*/  @!P0 NANOSLEEP.SYNCS 0x989680 ;  /* 0x009896800000895d */ /* 0x010fea0003900000 */
[----:B------:R-:W4:Y:S02]  /*94f0*/  @!P0 SYNCS.PHASECHK.TRANS64 P0, [R0+URZ+0x60], R3 ;  /* 0x00006003000085a7 */ /* 0x000f2400080010ff */
[----:B----4-:R-:W-:Y:S05]  /*9500*/  @!P0 BRA `(.L_x_190) ;  /* 0xfffffffc00f08947 */ /* 0x010fea000383ffff */
[----:B------:R-:W-:Y:S05]  /*9510*/  BRA `(.L_x_191) ;  /* 0xffffffbc00f47947 */ /* 0x000fea000383ffff */
.L_x_100:
[----:B--2---:R2:W3:Y:S02]  /*9520*/  SYNCS.PHASECHK.TRANS64.TRYWAIT P0, [R0+URZ+0x80], R3 ;  /* 0x00008003000075a7 */ /* 0x0044e400080011ff */
[----:B---3--:R-:W-:Y:S05]  /*9530*/  @!P0 NANOSLEEP.SYNCS 0x989680 ;  /* 0x009896800000895d */ /* 0x008fea0003900000 */
[----:B------:R-:W3:Y:S02]  /*9540*/  @!P0 SYNCS.PHASECHK.TRANS64 P0, [R0+URZ+0x80], R3 ;  /* 0x00008003000085a7 */ /* 0x000ee400080010ff */
[----:B---3--:R-:W-:Y:S05]  /*9550*/  @!P0 BRA `(.L_x_100) ;  /* 0xfffffffc00f08947 */ /* 0x008fea000383ffff */
[----:B------:R-:W-:Y:S05]  /*9560*/  BRA `(.L_x_192) ;  /* 0xffffffc000c47947 */ /* 0x000fea000383ffff */
.L_x_111:
[----:B-1----:R-:W-:Y:S04]  /*9570*/  MOV R0, UR48 ;  /* 0x0000003000007c02 */ /* 0x002fe80008000f00 */
[----:B------:R1:W3:Y:S03]  /*9580*/  SYNCS.PHASECHK.TRANS64.TRYWAIT P1, [R0+URZ+0x30], R5 ;  /* 0x00003005000075a7 */ /* 0x0002e600080211ff */
[----:B---3--:R-:W-:Y:S05]  /*9590*/  @!P1 NANOSLEEP.SYNCS 0x989680 ;  /* 0x009896800000995d */ /* 0x008fea0003900000 */
[----:B------:R-:W3:Y:S02]  /*95a0*/  @!P1 SYNCS.PHASECHK.TRANS64 P1, [R0+URZ+0x30], R5 ;  /* 0x00003005000095a7 */ /* 0x000ee400080210ff */
[----:B---3--:R-:W-:Y:S05]  /*95b0*/  @!P1 BRA `(.L_x_111) ;  /* 0xfffffffc00ec9947 */ /* 0x008fea000383ffff */
[----:B------:R-:W-:Y:S05]  /*95c0*/  BRA `(.L_x_110) ;  /* 0xffffffcc00cc7947 */ /* 0x000fea000383ffff */
.L_x_113:
[----:B-1----:R1:W4:Y:S02]  /*95d0*/  SYNCS.PHASECHK.TRANS64.TRYWAIT P0, [R74+URZ+0xa0], R3 ;  /* 0x0000a0034a0075a7 */ /* 0x00232400080011ff */
[----:B----4-:R-:W-:Y:S05]  /*95e0*/  @!P0 NANOSLEEP.SYNCS 0x989680 ;  /* 0x009896800000895d */ /* 0x010fea0003900000 */
[----:B------:R-:W4:Y:S02]  /*95f0*/  @!P0 SYNCS.PHASECHK.TRANS64 P0, [R74+URZ+0xa0], R3 ;  /* 0x0000a0034a0085a7 */ /* 0x000f2400080010ff */
[----:B----4-:R-:W-:Y:S05]  /*9600*/  @!P0 BRA `(.L_x_113) ;  /* 0xfffffffc00f08947 */ /* 0x010fea000383ffff */
[----:B------:R-:W-:Y:S05]  /*9610*/  BRA `(.L_x_112) ;  /* 0xffffffcc00ec7947 */ /* 0x000fea000383ffff */
.L_x_122:
[----:B--2---:R2:W3:Y:S02]  /*9620*/  SYNCS.PHASECHK.TRANS64.TRYWAIT P0, [R3+URZ+0x30], R0 ;  /* 0x00003000030075a7 */ /* 0x0044e400080011ff */
[----:B---3--:R-:W-:Y:S05]  /*9630*/  @!P0 NANOSLEEP.SYNCS 0x989680 ;  /* 0x009896800000895d */ /* 0x008fea0003900000 */
[----:B------:R-:W3:Y:S02]  /*9640*/  @!P0 SYNCS.PHASECHK.TRANS64 P0, [R3+URZ+0x30], R0 ;  /* 0x00003000030085a7 */ /* 0x000ee400080010ff */
[----:B---3--:R-:W-:Y:S05]  /*9650*/  @!P0 BRA `(.L_x_122) ;  /* 0xfffffffc00f08947 */ /* 0x008fea000383ffff */
[----:B------:R-:W-:Y:S05]  /*9660*/  BRA `(.L_x_121) ;  /* 0xffffffd400f87947 */ /* 0x000fea000383ffff */
.L_x_130:
[----:B--2---:R2:W3:Y:S02]  /*9670*/  SYNCS.PHASECHK.TRANS64.TRYWAIT P0, [R83+URZ+0x30], R4 ;  /* 0x00003004530075a7 */ /* 0x0044e400080011ff */
[----:B---3--:R-:W-:Y:S05]  /*9680*/  @!P0 NANOSLEEP.SYNCS 0x989680 ;  /* 0x009896800000895d */ /* 0x008fea0003900000 */
[----:B------:R-:W3:Y:S02]  /*9690*/  @!P0 SYNCS.PHASECHK.TRANS64 P0, [R83+URZ+0x30], R4 ;  /* 0x00003004530085a7 */ /* 0x000ee400080010ff */
[----:B---3--:R-:W-:Y:S05]  /*96a0*/  @!P0 BRA `(.L_x_130) ;  /* 0xfffffffc00f08947 */ /* 0x008fea000383ffff */
[----:B------:R-:W-:Y:S05]  /*96b0*/  BRA `(.L_x_129) ;  /* 0xffffffe000147947 */ /* 0x000fea000383ffff */
.L_x_138:
[----:B--2---:R2:W3:Y:S02]  /*96c0*/  SYNCS.PHASECHK.TRANS64.TRYWAIT P0, [R88+URZ+0x30], R3 ;  /* 0x00003003580075a7 */ /* 0x0044e400080011ff */
[----:B---3--:R-:W-:Y:S05]  /*96d0*/  @!P0 NANOSLEEP.SYNCS 0x989680 ;  /* 0x009896800000895d */ /* 0x008fea0003900000 */
[----:B------:R-:W3:Y:S02]  /*96e0*/  @!P0 SYNCS.PHASECHK.TRANS64 P0, [R88+URZ+0x30], R3 ;  /* 0x00003003580085a7 */ /* 0x000ee400080010ff */
[----:B---3--:R-:W-:Y:S05]  /*96f0*/  @!P0 BRA `(.L_x_138) ;  /* 0xfffffffc00f08947 */ /* 0x008fea000383ffff */
[----:B------:R-:W-:Y:S05]  /*9700*/  BRA `(.L_x_137) ;  /* 0xffffffe800307947 */ /* 0x000fea000383ffff */
        .weak           $__internal_0_$__cuda_sm10x_tcgen05_guardrail_trap_col_being_dealloced_not_returned_by_alloc
        .type           $__internal_0_$__cuda_sm10x_tcgen05_guardrail_trap_col_being_dealloced_not_returned_by_alloc,@function
        .size           $__internal_0_$__cuda_sm10x_tcgen05_guardrail_trap_col_being_dealloced_not_returned_by_alloc,($__internal_1_$__cuda_sm10x_tcgen05_guardrail_trap_phase_invalid_during_alloc - $__internal_0_$__cuda_sm10x_tcgen05_guardrail_trap_col_being_dealloced_not_returned_by_alloc)
$__internal_0_$__cuda_sm10x_tcgen05_guardrail_trap_col_being_dealloced_not_returned_by_alloc:
[----:B------:R-:W-:Y:S05]  /*9710*/  BPT.TRAP 0x1 ;  /* 0x000000040000795c */ /* 0x000fea0000300000 */
[----:B------:R-:W-:-:S04]  /*9720*/  HFMA2 R3, -RZ, RZ, 0, 0 ;  /* 0x00000000ff037431 */ /* 0x000fc800000001ff */
[----:B------:R-:W-:Y:S05]  /*9730*/  RET.REL.NODEC R2 `(_ZN7cutlass13device_kernelINS_4gemm6kernel13GemmUniversalIN4cute5tupleIJiiiiEEENS1_10collective13CollectiveMmaINS1_35MainloopSm100TmaUmmaWarpSpecializedILi3ELi2ELi4ENS5_IJNS4_1CILi2EEENSA_ILi1EEESC_EEEEENS5_IJNSA_ILi128EEESF_SF_EEENS_6half_tENS5_IJlSC_lEEESH_SI_NS4_8TiledMMAINS4_8MMA_AtomIJNS4_26SM100_MMA_F16BF16_2x1SM_SSISH_SH_fLi128ELi128ELNS4_4UMMA5MajorE0ELSN_0ELNSM_7ScaleInE0ELSO_0EEEEEENS4_6LayoutINS5_IJSC_SC_SC_EEENS5_IJNSA_ILi0EEEST_ST_EEEEENS5_IJNS4_10UnderscoreESW_SW_EEEEENS4_18SM100_TMA_2SM_LOADENS4_14ComposedLayoutINS4_7SwizzleILi3ELi4ELi3EEENS4_18smem_ptr_flag_bitsILi16EEENSR_INS5_IJNSA_ILi8EEENSA_ILi64EEEEEENS5_IJS16_SC_EEEEEEEvNS4_8identityESZ_S1A_vS1B_EENS_8epilogue10collective18CollectiveEpilogueINS1D_23Sm100TmaWarpSpecializedILi4ELi2ELi16ELb1ELb0EEEJNS5_IJS16_SF_SF_EEENS5_IJNSR_IS16_SC_EENSR_INS5_IJNSA_ILi16EEESB_EEENS5_IJSC_S16_EEEEEEEESH_SI_SH_SI_NS1D_6fusion15FusionCallbacksIS1H_NS1P_17LinearCombinationISH_fSH_fLNS_15FloatRoundStyleE2EEES1I_S1O_JEEENS4_5SM1004TMEM4LOAD26SM100_TMEM_LOAD_32dp32b16xENS4_13SM90_TMA_LOADENS10_INS11_ILi1ELi4ELi3EEES14_NSR_INS5_IJS15_S1K_EEENS5_IJS1K_SC_EEEEEEENS4_39AutoVectorizingCopyWithAssumedAlignmentILi128EEENS4_14SM90_TMA_STOREES24_S26_S26_EEEvvEEEEvNT_6ParamsE) ;  /* 0xffffff6802307950 */ /* 0x000fea0003c3ffff */
        .weak           $__internal_1_$__cuda_sm10x_tcgen05_guardrail_trap_phase_invalid_during_alloc
        .type           $__internal_1_$__cuda_sm10x_tcgen05_guardrail_trap_phase_invalid_during_alloc,@function
        .size           $__internal_1_$__cuda_sm10x_tcgen05_guardrail_trap_phase_invalid_during_alloc,($__internal_2_$__cuda_sm10x_tcgen05_guardrail_trap_unallocated_columns_being_dealloced - $__internal_1_$__cuda_sm10x_tcgen05_guardrail_trap_phase_invalid_during_alloc)
$__internal_1_$__cuda_sm10x_tcgen05_guardrail_trap_phase_invalid_during_alloc:
[----:B------:R-:W-:Y:S05]  /*9740*/  BPT.TRAP 0x1 ;  /* 0x000000040000795c */ /* 0x000fea0000300000 */
[----:B------:R-:W-:-:S04]  /*9750*/  MOV R3, 0x0 ;  /* 0x0000000000037802 */ /* 0x000fc80000000f00 */
[----:B------:R-:W-:Y:S05]  /*9760*/  RET.REL.NODEC R2 `(_ZN7cutlass13device_kernelINS_4gemm6kernel13GemmUniversalIN4cute5tupleIJiiiiEEENS1_10collective13CollectiveMmaINS1_35MainloopSm100TmaUmmaWarpSpecializedILi3ELi2ELi4ENS5_IJNS4_1CILi2EEENSA_ILi1EEESC_EEEEENS5_IJNSA_ILi128EEESF_SF_EEENS_6half_tENS5_IJlSC_lEEESH_SI_NS4_8TiledMMAINS4_8MMA_AtomIJNS4_26SM100_MMA_F16BF16_2x1SM_SSISH_SH_fLi128ELi128ELNS4_4UMMA5MajorE0ELSN_0ELNSM_7ScaleInE0ELSO_0EEEEEENS4_6LayoutINS5_IJSC_SC_SC_EEENS5_IJNSA_ILi0EEEST_ST_EEEEENS5_IJNS4_10UnderscoreESW_SW_EEEEENS4_18SM100_TMA_2SM_LOADENS4_14ComposedLayoutINS4_7SwizzleILi3ELi4ELi3EEENS4_18smem_ptr_flag_bitsILi16EEENSR_INS5_IJNSA_ILi8EEENSA_ILi64EEEEEENS5_IJS16_SC_EEEEEEEvNS4_8identityESZ_S1A_vS1B_EENS_8epilogue10collective18CollectiveEpilogueINS1D_23Sm100TmaWarpSpecializedILi4ELi2ELi16ELb1ELb0EEEJNS5_IJS16_SF_SF_EEENS5_IJNSR_IS16_SC_EENSR_INS5_IJNSA_ILi16EEESB_EEENS5_IJSC_S16_EEEEEEEESH_SI_SH_SI_NS1D_6fusion15FusionCallbacksIS1H_NS1P_17LinearCombinationISH_fSH_fLNS_15FloatRoundStyleE2EEES1I_S1O_JEEENS4_5SM1004TMEM4LOAD26SM100_TMEM_LOAD_32dp32b16xENS4_13SM90_TMA_LOADENS10_INS11_ILi1ELi4ELi3EEES14_NSR_INS5_IJS15_S1K_EEENS5_IJS1K_SC_EEEEEEENS4_39AutoVectorizingCopyWithAssumedAlignmentILi128EEENS4_14SM90_TMA_STOREES24_S26_S26_EEEvvEEEEvNT_6ParamsE) ;  /* 0xffffff6802247950 */ /* 0x000fea0003c3ffff */
        .weak           $__internal_2_$__cuda_sm10x_tcgen05_guardrail_trap_unallocated_columns_being_dealloced
        .type           $__internal_2_$__cuda_sm10x_tcgen05_guardrail_trap_unallocated_columns_being_dealloced,@function
        .size           $__internal_2_$__cuda_sm10x_tcgen05_guardrail_trap_unallocated_columns_being_dealloced,(.L_x_194 - $__internal_2_$__cuda_sm10x_tcgen05_guardrail_trap_unallocated_columns_being_dealloced)
$__internal_2_$__cuda_sm10x_tcgen05_guardrail_trap_unallocated_columns_being_dealloced:
[----:B------:R-:W-:Y:S05]  /*9770*/  BPT.TRAP 0x1 ;  /* 0x000000040000795c */ /* 0x000fea0000300000 */
[----:B------:R-:W-:-:S04]  /*9780*/  HFMA2 R3, -RZ, RZ, 0, 0 ;  /* 0x00000000ff037431 */ /* 0x000fc800000001ff */
[----:B------:R-:W-:Y:S05]  /*9790*/  RET.REL.NODEC R2 `(_ZN7cutlass13device_kernelINS_4gemm6kernel13GemmUniversalIN4cute5tupleIJiiiiEEENS1_10collective13CollectiveMmaINS1_35MainloopSm100TmaUmmaWarpSpecializedILi3ELi2ELi4ENS5_IJNS4_1CILi2EEENSA_ILi1EEESC_EEEEENS5_IJNSA_ILi128EEESF_SF_EEENS_6half_tENS5_IJlSC_lEEESH_SI_NS4_8TiledMMAINS4_8MMA_AtomIJNS4_26SM100_MMA_F16BF16_2x1SM_SSISH_SH_fLi128ELi128ELNS4_4UMMA5MajorE0ELSN_0ELNSM_7ScaleInE0ELSO_0EEEEEENS4_6LayoutINS5_IJSC_SC_SC_EEENS5_IJNSA_ILi0EEEST_ST_EEEEENS5_IJNS4_10UnderscoreESW_SW_EEEEENS4_18SM100_TMA_2SM_LOADENS4_14ComposedLayoutINS4_7SwizzleILi3ELi4ELi3EEENS4_18smem_ptr_flag_bitsILi16EEENSR_INS5_IJNSA_ILi8EEENSA_ILi64EEEEEENS5_IJS16_SC_EEEEEEEvNS4_8identityESZ_S1A_vS1B_EENS_8epilogue10collective18CollectiveEpilogueINS1D_23Sm100TmaWarpSpecializedILi4ELi2ELi16ELb1ELb0EEEJNS5_IJS16_SF_SF_EEENS5_IJNSR_IS16_SC_EENSR_INS5_IJNSA_ILi16EEESB_EEENS5_IJSC_S16_EEEEEEEESH_SI_SH_SI_NS1D_6fusion15FusionCallbacksIS1H_NS1P_17LinearCombinationISH_fSH_fLNS_15FloatRoundStyleE2EEES1I_S1O_JEEENS4_5SM1004TMEM4LOAD26SM100_TMEM_LOAD_32dp32b16xENS4_13SM90_TMA_LOADENS10_INS11_ILi1ELi4ELi3EEES14_NSR_INS5_IJS15_S1K_EEENS5_IJS1K_SC_EEEEEEENS4_39AutoVectorizingCopyWithAssumedAlignmentILi128EEENS4_14SM90_TMA_STOREES24_S26_S26_EEEvvEEEEvNT_6ParamsE) ;  /* 0xffffff6802187950 */ /* 0x000fea0003c3ffff */
.L_x_193:
[----:B------:R-:W-:-:S00]  /*97a0*/  BRA `(.L_x_193) ;  /* 0xfffffffc00fc7947 */ /* 0x000fc0000383ffff */
[----:B------:R-:W-:-:S00]  /*97b0*/  NOP ;  /* 0x0000000000007918 */ /* 0x000fc00000000000 */
        /* <DEDUP_REMOVED lines=12> */
.L_x_194:


//--------------------- .nv.global.init           --------------------------
	.section	.nv.global.init,"aw",@progbits
.nv.global.init:
	.type		$str$27,@object
	.size		$str$27,($str$28 - $str$27)
$str$27:
        /*0000*/ 	.byte	0x28, 0x61, 0x64, 0x64, 0x72, 0x65, 0x73, 0x73, 0x20, 0x26, 0x20, 0x6d, 0x61, 0x73, 0x6b, 0x29
        /*0010*/ 	.byte	0x20, 0x3d, 0x3d, 0x20, 0x30, 0x00
	.type		$str$28,@object
	.size		$str$28,($str$26 - $str$28)
$str$28:
        /*0016*/ 	.byte	0x2f, 0x74, 0x6d, 0x70, 0x2f, 0x63, 0x75, 0x74, 0x6c, 0x61, 0x73, 0x73, 0x5f, 0x73, 0x77, 0x65
        /*0026*/ 	.byte	0x65, 0x70, 0x5f, 0x73, 0x72, 0x63, 0x2f, 0x69, 0x6e, 0x63, 0x6c, 0x75, 0x64, 0x65, 0x2f, 0x63
        /*0036*/ 	.byte	0x75, 0x74, 0x65, 0x2f, 0x70, 0x6f, 0x69, 0x6e, 0x74, 0x65, 0x72, 0x5f, 0x66, 0x6c, 0x61, 0x67
        /*0046*/ 	.byte	0x67, 0x65, 0x64, 0x2e, 0x68, 0x70, 0x70, 0x00
	.type		$str$26,@object
	.size		$str$26,($str$25 - $str$26)
$str$26:
        /*004e*/ 	.byte	0x2f, 0x74, 0x6d, 0x70, 0x2f, 0x63, 0x75, 0x74, 0x6c, 0x61, 0x73, 0x73, 0x5f, 0x73, 0x77, 0x65
        /*005e*/ 	.byte	0x65, 0x70, 0x5f, 0x73, 0x72, 0x63, 0x2f, 0x69, 0x6e, 0x63, 0x6c, 0x75, 0x64, 0x65, 0x2f, 0x63
        /*006e*/ 	.byte	0x75, 0x74, 0x65, 0x2f, 0x61, 0x74, 0x6f, 0x6d, 0x2f, 0x63, 0x6f, 0x70, 0x79, 0x5f, 0x74, 0x72
        /*007e*/ 	.byte	0x61, 0x69, 0x74, 0x73, 0x5f, 0x73, 0x6d, 0x31, 0x30, 0x30, 0x2e, 0x68, 0x70, 0x70, 0x00
	.type		$str$25,@object
	.size		$str$25,(__unnamed_1 - $str$25)
$str$25:
        /*008d*/ 	.byte	0x28, 0x28, 0x75, 0x69, 0x6e, 0x74, 0x33, 0x32, 0x5f, 0x74, 0x28, 0x74, 0x68, 0x72, 0x65, 0x61
        /*009d*/ 	.byte	0x64, 0x49, 0x64, 0x78, 0x2e, 0x78, 0x29, 0x20, 0x2f, 0x20, 0x33, 0x32, 0x29, 0x20, 0x25, 0x20
        /*00ad*/ 	.byte	0x34, 0x29, 0x20, 0x3d, 0x3d, 0x20, 0x28, 0x28, 0x28, 0x74, 0x6d, 0x65, 0x6d, 0x5f, 0x61, 0x64
        /*00bd*/ 	.byte	0x64, 0x72, 0x20, 0x3e, 0x3e, 0x20, 0x31, 0x36, 0x29, 0x20, 0x2f, 0x20, 0x33, 0x32, 0x29, 0x20
        /*00cd*/ 	.byte	0x25, 0x20, 0x34, 0x29, 0x00
	.type		__unnamed_1,@object
	.size		__unnamed_1,(__unnamed_2 - __unnamed_1)
__unnamed_1:
        /*00d2*/ 	.byte	0x61, 0x75, 0x74, 0x6f, 0x20, 0x63, 0x75, 0x74, 0x65, 0x3a, 0x3a, 0x61, 0x73, 0x5f, 0x70, 0x6f
        /* <DEDUP_REMOVED lines=24> */
        /*0262*/ 	.byte	0x34, 0x38, 0x3e, 0x3e, 0x3e, 0x3e, 0x5d, 0x00
	.type		__unnamed_2,@object
	.size		__unnamed_2,(.L_2 - __unnamed_2)
__unnamed_2:
        /* <DEDUP_REMOVED lines=40> */
        /*04ea*/ 	.byte	0x3a, 0x3a, 0x43, 0x3c, 0x30, 0x3e, 0x3e, 0x3e, 0x3e, 0x5d, 0x00
.L_2:


//--------------------- .nv.shared._ZN7cutlass13device_kernelINS_4gemm6kernel13GemmUniversalIN4cute5tupleIJiiiiEEENS1_10collective13CollectiveMmaINS1_35MainloopSm100TmaUmmaWarpSpecializedILi3ELi2ELi4ENS5_IJNS4_1CILi2EEENSA_ILi1EEESC_EEEEENS5_IJNSA_ILi128EEESF_SF_EEENS_6half_tENS5_IJlSC_lEEESH_SI_NS4_8TiledMMAINS4_8MMA_AtomIJNS4_26SM100_MMA_F16BF16_2x1SM_SSISH_SH_fLi128ELi128ELNS4_4UMMA5MajorE0ELSN_0ELNSM_7ScaleInE0ELSO_0EEEEEENS4_6LayoutINS5_IJSC_SC_SC_EEENS5_IJNSA_ILi0EEEST_ST_EEEEENS5_IJNS4_10UnderscoreESW_SW_EEEEENS4_18SM100_TMA_2SM_LOADENS4_14ComposedLayoutINS4_7SwizzleILi3ELi4ELi3EEENS4_18smem_ptr_flag_bitsILi16EEENSR_INS5_IJNSA_ILi8EEENSA_ILi64EEEEEENS5_IJS16_SC_EEEEEEEvNS4_8identityESZ_S1A_vS1B_EENS_8epilogue10collective18CollectiveEpilogueINS1D_23Sm100TmaWarpSpecializedILi4ELi2ELi16ELb1ELb0EEEJNS5_IJS16_SF_SF_EEENS5_IJNSR_IS16_SC_EENSR_INS5_IJNSA_ILi16EEESB_EEENS5_IJSC_S16_EEEEEEEESH_SI_SH_SI_NS1D_6fusion15FusionCallbacksIS1H_NS1P_17LinearCombinationISH_fSH_fLNS_15FloatRoundStyleE2EEES1I_S1O_JEEENS4_5SM1004TMEM4LOAD26SM100_TMEM_LOAD_32dp32b16xENS4_13SM90_TMA_LOADENS10_INS11_ILi1ELi4ELi3EEES14_NSR_INS5_IJS15_S1K_EEENS5_IJS1K_SC_EEEEEEENS4_39AutoVectorizingCopyWithAssumedAlignmentILi128EEENS4_14SM90_TMA_STOREES24_S26_S26_EEEvvEEEEvNT_6ParamsE --------------------------
	.section	.nv.shared._ZN7cutlass13device_kernelINS_4gemm6kernel13GemmUniversalIN4cute5tupleIJiiiiEEENS1_10collective13CollectiveMmaINS1_35MainloopSm100TmaUmmaWarpSpecializedILi3ELi2ELi4ENS5_IJNS4_1CILi2EEENSA_ILi1EEESC_EEEEENS5_IJNSA_ILi128EEESF_SF_EEENS_6half_tENS5_IJlSC_lEEESH_SI_NS4_8TiledMMAINS4_8MMA_AtomIJNS4_26SM100_MMA_F16BF16_2x1SM_SSISH_SH_fLi128ELi128ELNS4_4UMMA5MajorE0ELSN_0ELNSM_7ScaleInE0ELSO_0EEEEEENS4_6LayoutINS5_IJSC_SC_SC_EEENS5_IJNSA_ILi0EEEST_ST_EEEEENS5_IJNS4_10UnderscoreESW_SW_EEEEENS4_18SM100_TMA_2SM_LOADENS4_14ComposedLayoutINS4_7SwizzleILi3ELi4ELi3EEENS4_18smem_ptr_flag_bitsILi16EEENSR_INS5_IJNSA_ILi8EEENSA_ILi64EEEEEENS5_IJS16_SC_EEEEEEEvNS4_8identityESZ_S1A_vS1B_EENS_8epilogue10collective18CollectiveEpilogueINS1D_23Sm100TmaWarpSpecializedILi4ELi2ELi16ELb1ELb0EEEJNS5_IJS16_SF_SF_EEENS5_IJNSR_IS16_SC_EENSR_INS5_IJNSA_ILi16EEESB_EEENS5_IJSC_S16_EEEEEEEESH_SI_SH_SI_NS1D_6fusion15FusionCallbacksIS1H_NS1P_17LinearCombinationISH_fSH_fLNS_15FloatRoundStyleE2EEES1I_S1O_JEEENS4_5SM1004TMEM4LOAD26SM100_TMEM_LOAD_32dp32b16xENS4_13SM90_TMA_LOADENS10_INS11_ILi1ELi4ELi3EEES14_NSR_INS5_IJS15_S1K_EEENS5_IJS1K_SC_EEEEEEENS4_39AutoVectorizingCopyWithAssumedAlignmentILi128EEENS4_14SM90_TMA_STOREES24_S26_S26_EEEvvEEEEvNT_6ParamsE,"aw",@nobits
	.sectionflags	@""
	.align	16
	.zero		1024


//--------------------- .nv.shared.reserved.0     --------------------------
	.section	.nv.shared.reserved.0,"aw",@nobits
	.weak		__nv_reservedSMEM_offset_0_alias
	.size		__nv_reservedSMEM_offset_0_alias, 0, 64
	.other		__nv_reservedSMEM_offset_0_alias,@"STO_CUDA_RESERVED_SHARED STV_DEFAULT"
__nv_reservedSMEM_offset_0_alias:
	.zero		0
.nv.shared.reserved.0:
	.zero		64
	.weak		__nv_reservedSMEM_tcgen05_partition
	.type		__nv_reservedSMEM_tcgen05_partition,@object
	.size		__nv_reservedSMEM_tcgen05_partition,(.L_0 - __nv_reservedSMEM_tcgen05_partition)
__nv_reservedSMEM_tcgen05_partition:
	.zero		32
.L_0:


//--------------------- .nv.global                --------------------------
	.section	.nv.global,"aw",@nobits
.nv.global:
	.type		_ZN39_INTERNAL_5bdfe497_4_k_cu_b4b0af6e_70374cute1_E,@object
	.size		_ZN39_INTERNAL_5bdfe497_4_k_cu_b4b0af6e_70374cute1_E,(_ZN39_INTERNAL_5bdfe497_4_k_cu_b4b0af6e_70374cuda3std3__45__cpo6cbeginE - _ZN39_INTERNAL_5bdfe497_4_k_cu_b4b0af6e_70374cute1_E)
_ZN39_INTERNAL_5bdfe497_4_k_cu_b4b0af6e_70374cute1_E:
	.zero		1
	.type		_ZN39_INTERNAL_5bdfe497_4_k_cu_b4b0af6e_70374cuda3std3__45__cpo6cbeginE,@object
	.size		_ZN39_INTERNAL_5bdfe497_4_k_cu_b4b0af6e_70374cuda3std3__45__cpo6cbeginE,(_ZN39_INTERNAL_5bdfe497_4_k_cu_b4b0af6e_70374cuda3std3__48in_placeE - _ZN39_INTERNAL_5bdfe497_4_k_cu_b4b0af6e_70374cuda3std3__45__cpo6cbeginE)
_ZN39_INTERNAL_5bdfe497_4_k_cu_b4b0af6e_70374cuda3std3__45__cpo6cbeginE:
	.zero		1
	.type		_ZN39_INTERNAL_5bdfe497_4_k_cu_b4b0af6e_70374cuda3std3__48in_placeE,@object
	.size		_ZN39_INTERNAL_5bdfe497_4_k_cu_b4b0af6e_70374cuda3std3__48in_placeE,(_ZN39_INTERNAL_5bdfe497_4_k_cu_b4b0af6e_70374cuda3std6ranges3__45__cpo9iter_moveE - _ZN39_INTERNAL_5bdfe497_4_k_cu_b4b0af6e_70374cuda3std3__48in_placeE)
_ZN39_INTERNAL_5bdfe497_4_k_cu_b4b0af6e_70374cuda3std3__48in_placeE:
	.zero		1
	.type		_ZN39_INTERNAL_5bdfe497_4_k_cu_b4b0af6e_70374cuda3std6ranges3__45__cpo9iter_moveE,@object
	.size		_ZN39_INTERNAL_5bdfe497_4_k_cu_b4b0af6e_70374cuda3std6ranges3__45__cpo9iter_moveE,(_ZN39_INTERNAL_5bdfe497_4_k_cu_b4b0af6e_70374cuda3std3__45__cpo5beginE - _ZN39_INTERNAL_5bdfe497_4_k_cu_b4b0af6e_70374cuda3std6ranges3__45__cpo9iter_moveE)
_ZN39_INTERNAL_5bdfe497_4_k_cu_b4b0af6e_70374cuda3std6ranges3__45__cpo9iter_moveE:
	.zero		1
	.type		_ZN39_INTERNAL_5bdfe497_4_k_cu_b4b0af6e_70374cuda3std3__45__cpo5beginE,@object
	.size		_ZN39_INTERNAL_5bdfe497_4_k_cu_b4b0af6e_70374cuda3std3__45__cpo5beginE,(_ZN39_INTERNAL_5bdfe497_4_k_cu_b4b0af6e_70374cuda3std3__441_GLOBAL__N__5bdfe497_4_k_cu_b4b0af6e_70376ignoreE - _ZN39_INTERNAL_5bdfe497_4_k_cu_b4b0af6e_70374cuda3std3__45__cpo5beginE)
_ZN39_INTERNAL_5bdfe497_4_k_cu_b4b0af6e_70374cuda3std3__45__cpo5beginE:
	.zero		1
	.type		_ZN39_INTERNAL_5bdfe497_4_k_cu_b4b0af6e_70374cuda3std3__441_GLOBAL__N__5bdfe497_4_k_cu_b4b0af6e_70376ignoreE,@object
	.size		_ZN39_INTERNAL_5bdfe497_4_k_cu_b4b0af6e_70374cuda3std3__441_GLOBAL__N__5bdfe497_4_k_cu_b4b0af6e_70376ignoreE,(_ZN39_INTERNAL_5bdfe497_4_k_cu_b4b0af6e_70374cute7productE - _ZN39_INTERNAL_5bdfe497_4_k_cu_b4b0af6e_70374cuda3std3__441_GLOBAL__N__5bdfe497_4_k_cu_b4b0af6e_70376ignoreE)
_ZN39_INTERNAL_5bdfe497_4_k_cu_b4b0af6e_70374cuda3std3__441_GLOBAL__N__5bdfe497_4_k_cu_b4b0af6e_70376ignoreE:
	.zero		1
	.type		_ZN39_INTERNAL_5bdfe497_4_k_cu_b4b0af6e_70374cute7productE,@object
	.size		_ZN39_INTERNAL_5bdfe497_4_k_cu_b4b0af6e_70374cute7productE,(_ZN39_INTERNAL_5bdfe497_4_k_cu_b4b0af6e_70374cuda3std3__45__cpo3endE - _ZN39_INTERNAL_5bdfe497_4_k_cu_b4b0af6e_70374cute7productE)
_ZN39_INTERNAL_5bdfe497_4_k_cu_b4b0af6e_70374cute7productE:
	.zero		1
	.type		_ZN39_INTERNAL_5bdfe497_4_k_cu_b4b0af6e_70374cuda3std3__45__cpo3endE,@object
	.size		_ZN39_INTERNAL_5bdfe497_4_k_cu_b4b0af6e_70374cuda3std3__45__cpo3endE,(_ZN39_INTERNAL_5bdfe497_4_k_cu_b4b0af6e_70374cuda3std3__419piecewise_constructE - _ZN39_INTERNAL_5bdfe497_4_k_cu_b4b0af6e_70374cuda3std3__45__cpo3endE)
_ZN39_INTERNAL_5bdfe497_4_k_cu_b4b0af6e_70374cuda3std3__45__cpo3endE:
	.zero		1
	.type		_ZN39_INTERNAL_5bdfe497_4_k_cu_b4b0af6e_70374cuda3std3__419piecewise_constructE,@object
	.size		_ZN39_INTERNAL_5bdfe497_4_k_cu_b4b0af6e_70374cuda3std3__419piecewise_constructE,(_ZN39_INTERNAL_5bdfe497_4_k_cu_b4b0af6e_70374cuda3std3__45__cpo4cendE - _ZN39_INTERNAL_5bdfe497_4_k_cu_b4b0af6e_70374cuda3std3__419piecewise_constructE)
_ZN39_INTERNAL_5bdfe497_4_k_cu_b4b0af6e_70374cuda3std3__419piecewise_constructE:
	.zero		1
	.type		_ZN39_INTERNAL_5bdfe497_4_k_cu_b4b0af6e_70374cuda3std3__45__cpo4cendE,@object
	.size		_ZN39_INTERNAL_5bdfe497_4_k_cu_b4b0af6e_70374cuda3std3__45__cpo4cendE,(_ZN39_INTERNAL_5bdfe497_4_k_cu_b4b0af6e_70374cuda3std6ranges3__45__cpo4swapE - _ZN39_INTERNAL_5bdfe497_4_k_cu_b4b0af6e_70374cuda3std3__45__cpo4cendE)
_ZN39_INTERNAL_5bdfe497_4_k_cu_b4b0af6e_70374cuda3std3__45__cpo4cendE:
	.zero		1
	.type		_ZN39_INTERNAL_5bdfe497_4_k_cu_b4b0af6e_70374cuda3std6ranges3__45__cpo4swapE,@object
	.size		_ZN39_INTERNAL_5bdfe497_4_k_cu_b4b0af6e_70374cuda3std6ranges3__45__cpo4swapE,(.L_10 - _ZN39_INTERNAL_5bdfe497_4_k_cu_b4b0af6e_70374cuda3std6ranges3__45__cpo4swapE)
_ZN39_INTERNAL_5bdfe497_4_k_cu_b4b0af6e_70374cuda3std6ranges3__45__cpo4swapE:
	.zero		1
.L_10:


//--------------------- .nv.constant0._ZN7cutlass13device_kernelINS_4gemm6kernel13GemmUniversalIN4cute5tupleIJiiiiEEENS1_10collective13CollectiveMmaINS1_35MainloopSm100TmaUmmaWarpSpecializedILi3ELi2ELi4ENS5_IJNS4_1CILi2EEENSA_ILi1EEESC_EEEEENS5_IJNSA_ILi128EEESF_SF_EEENS_6half_tENS5_IJlSC_lEEESH_SI_NS4_8TiledMMAINS4_8MMA_AtomIJNS4_26SM100_MMA_F16BF16_2x1SM_SSISH_SH_fLi128ELi128ELNS4_4UMMA5MajorE0ELSN_0ELNSM_7ScaleInE0ELSO_0EEEEEENS4_6LayoutINS5_IJSC_SC_SC_EEENS5_IJNSA_ILi0EEEST_ST_EEEEENS5_IJNS4_10UnderscoreESW_SW_EEEEENS4_18SM100_TMA_2SM_LOADENS4_14ComposedLayoutINS4_7SwizzleILi3ELi4ELi3EEENS4_18smem_ptr_flag_bitsILi16EEENSR_INS5_IJNSA_ILi8EEENSA_ILi64EEEEEENS5_IJS16_SC_EEEEEEEvNS4_8identityESZ_S1A_vS1B_EENS_8epilogue10collective18CollectiveEpilogueINS1D_23Sm100TmaWarpSpecializedILi4ELi2ELi16ELb1ELb0EEEJNS5_IJS16_SF_SF_EEENS5_IJNSR_IS16_SC_EENSR_INS5_IJNSA_ILi16EEESB_EEENS5_IJSC_S16_EEEEEEEESH_SI_SH_SI_NS1D_6fusion15FusionCallbacksIS1H_NS1P_17LinearCombinationISH_fSH_fLNS_15FloatRoundStyleE2EEES1I_S1O_JEEENS4_5SM1004TMEM4LOAD26SM100_TMEM_LOAD_32dp32b16xENS4_13SM90_TMA_LOADENS10_INS11_ILi1ELi4ELi3EEES14_NSR_INS5_IJS15_S1K_EEENS5_IJS1K_SC_EEEEEEENS4_39AutoVectorizingCopyWithAssumedAlignmentILi128EEENS4_14SM90_TMA_STOREES24_S26_S26_EEEvvEEEEvNT_6ParamsE --------------------------
	.section	.nv.constant0._ZN7cutlass13device_kernelINS_4gemm6kernel13GemmUniversalIN4cute5tupleIJiiiiEEENS1_10collective13CollectiveMmaINS1_35MainloopSm100TmaUmmaWarpSpecializedILi3ELi2ELi4ENS5_IJNS4_1CILi2EEENSA_ILi1EEESC_EEEEENS5_IJNSA_ILi128EEESF_SF_EEENS_6half_tENS5_IJlSC_lEEESH_SI_NS4_8TiledMMAINS4_8MMA_AtomIJNS4_26SM100_MMA_F16BF16_2x1SM_SSISH_SH_fLi128ELi128ELNS4_4UMMA5MajorE0ELSN_0ELNSM_7ScaleInE0ELSO_0EEEEEENS4_6LayoutINS5_IJSC_SC_SC_EEENS5_IJNSA_ILi0EEEST_ST_EEEEENS5_IJNS4_10UnderscoreESW_SW_EEEEENS4_18SM100_TMA_2SM_LOADENS4_14ComposedLayoutINS4_7SwizzleILi3ELi4ELi3EEENS4_18smem_ptr_flag_bitsILi16EEENSR_INS5_IJNSA_ILi8EEENSA_ILi64EEEEEENS5_IJS16_SC_EEEEEEEvNS4_8identityESZ_S1A_vS1B_EENS_8epilogue10collective18CollectiveEpilogueINS1D_23Sm100TmaWarpSpecializedILi4ELi2ELi16ELb1ELb0EEEJNS5_IJS16_SF_SF_EEENS5_IJNSR_IS16_SC_EENSR_INS5_IJNSA_ILi16EEESB_EEENS5_IJSC_S16_EEEEEEEESH_SI_SH_SI_NS1D_6fusion15FusionCallbacksIS1H_NS1P_17LinearCombinationISH_fSH_fLNS_15FloatRoundStyleE2EEES1I_S1O_JEEENS4_5SM1004TMEM4LOAD26SM100_TMEM_LOAD_32dp32b16xENS4_13SM90_TMA_LOADENS10_INS11_ILi1ELi4ELi3EEES14_NSR_INS5_IJS15_S1K_EEENS5_IJS1K_SC_EEEEEEENS4_39AutoVectorizingCopyWithAssumedAlignmentILi128EEENS4_14SM90_TMA_STOREES24_S26_S26_EEEvvEEEEvNT_6ParamsE,"a",@progbits
	.sectionflags	@""
	.align	4
.nv.constant0._ZN7cutlass13device_kernelINS_4gemm6kernel13GemmUniversalIN4cute5tupleIJiiiiEEENS1_10collective13CollectiveMmaINS1_35MainloopSm100TmaUmmaWarpSpecializedILi3ELi2ELi4ENS5_IJNS4_1CILi2EEENSA_ILi1EEESC_EEEEENS5_IJNSA_ILi128EEESF_SF_EEENS_6half_tENS5_IJlSC_lEEESH_SI_NS4_8TiledMMAINS4_8MMA_AtomIJNS4_26SM100_MMA_F16BF16_2x1SM_SSISH_SH_fLi128ELi128ELNS4_4UMMA5MajorE0ELSN_0ELNSM_7ScaleInE0ELSO_0EEEEEENS4_6LayoutINS5_IJSC_SC_SC_EEENS5_IJNSA_ILi0EEEST_ST_EEEEENS5_IJNS4_10UnderscoreESW_SW_EEEEENS4_18SM100_TMA_2SM_LOADENS4_14ComposedLayoutINS4_7SwizzleILi3ELi4ELi3EEENS4_18smem_ptr_flag_bitsILi16EEENSR_INS5_IJNSA_ILi8EEENSA_ILi64EEEEEENS5_IJS16_SC_EEEEEEEvNS4_8identityESZ_S1A_vS1B_EENS_8epilogue10collective18CollectiveEpilogueINS1D_23Sm100TmaWarpSpecializedILi4ELi2ELi16ELb1ELb0EEEJNS5_IJS16_SF_SF_EEENS5_IJNSR_IS16_SC_EENSR_INS5_IJNSA_ILi16EEESB_EEENS5_IJSC_S16_EEEEEEEESH_SI_SH_SI_NS1D_6fusion15FusionCallbacksIS1H_NS1P_17LinearCombinationISH_fSH_fLNS_15FloatRoundStyleE2EEES1I_S1O_JEEENS4_5SM1004TMEM4LOAD26SM100_TMEM_LOAD_32dp32b16xENS4_13SM90_TMA_LOADENS10_INS11_ILi1ELi4ELi3EEES14_NSR_INS5_IJS15_S1K_EEENS5_IJS1K_SC_EEEEEEENS4_39AutoVectorizingCopyWithAssumedAlignmentILi128EEENS4_14SM90_TMA_STOREES24_S26_S26_EEEvvEEEEvNT_6ParamsE:
	.zero		2944


//--------------------- SYMBOLS --------------------------

	.type		.nv.reservedSmem.offset0,@object
	.size		.nv.reservedSmem.offset0,0x4
	.type		.nv.reservedSmem.cap,@object
	.size		.nv.reservedSmem.cap,0x4
	.type		__assertfail,@function
